//
// Generated by NVIDIA NVVM Compiler
//
// Compiler Build ID: CL-36424714
// Cuda compilation tools, release 13.0, V13.0.88
// Based on NVVM 20.0.0
//

.version 9.0
.target sm_100
.address_size 64

	// .globl	_Z20black_scholes_kernelPfS_S_ffS_S_i

.visible .entry _Z20black_scholes_kernelPfS_S_ffS_S_i(
	.param .u64 .ptr .align 1 _Z20black_scholes_kernelPfS_S_ffS_S_i_param_0,
	.param .u64 .ptr .align 1 _Z20black_scholes_kernelPfS_S_ffS_S_i_param_1,
	.param .u64 .ptr .align 1 _Z20black_scholes_kernelPfS_S_ffS_S_i_param_2,
	.param .f32 _Z20black_scholes_kernelPfS_S_ffS_S_i_param_3,
	.param .f32 _Z20black_scholes_kernelPfS_S_ffS_S_i_param_4,
	.param .u64 .ptr .align 1 _Z20black_scholes_kernelPfS_S_ffS_S_i_param_5,
	.param .u64 .ptr .align 1 _Z20black_scholes_kernelPfS_S_ffS_S_i_param_6,
	.param .u32 _Z20black_scholes_kernelPfS_S_ffS_S_i_param_7
)
{
	.reg .pred 	%p<9>;
	.reg .b32 	%r<16>;
	.reg .b32 	%f<133>;
	.reg .b64 	%rd<17>;

	ld.param.u64 	%rd1, [_Z20black_scholes_kernelPfS_S_ffS_S_i_param_0];
	ld.param.u64 	%rd2, [_Z20black_scholes_kernelPfS_S_ffS_S_i_param_1];
	ld.param.u64 	%rd3, [_Z20black_scholes_kernelPfS_S_ffS_S_i_param_2];
	ld.param.f32 	%f1, [_Z20black_scholes_kernelPfS_S_ffS_S_i_param_3];
	ld.param.f32 	%f2, [_Z20black_scholes_kernelPfS_S_ffS_S_i_param_4];
	ld.param.u64 	%rd4, [_Z20black_scholes_kernelPfS_S_ffS_S_i_param_5];
	ld.param.u64 	%rd5, [_Z20black_scholes_kernelPfS_S_ffS_S_i_param_6];
	ld.param.u32 	%r2, [_Z20black_scholes_kernelPfS_S_ffS_S_i_param_7];
	mov.u32 	%r3, %ctaid.x;
	mov.u32 	%r4, %ntid.x;
	mov.u32 	%r5, %tid.x;
	mad.lo.s32 	%r1, %r3, %r4, %r5;
	setp.ge.s32 	%p1, %r1, %r2;
	@%p1 bra 	$L__BB0_2;
	cvta.to.global.u64 	%rd6, %rd1;
	cvta.to.global.u64 	%rd7, %rd2;
	cvta.to.global.u64 	%rd8, %rd3;
	cvta.to.global.u64 	%rd9, %rd4;
	cvta.to.global.u64 	%rd10, %rd5;
	mul.wide.s32 	%rd11, %r1, 4;
	add.s64 	%rd12, %rd6, %rd11;
	ld.global.f32 	%f3, [%rd12];
	add.s64 	%rd13, %rd7, %rd11;
	ld.global.f32 	%f4, [%rd13];
	add.s64 	%rd14, %rd8, %rd11;
	ld.global.f32 	%f5, [%rd14];
	sqrt.rn.f32 	%f6, %f5;
	div.rn.f32 	%f7, %f3, %f4;
	setp.lt.f32 	%p2, %f7, 0f00800000;
	mul.f32 	%f8, %f7, 0f4B000000;
	selp.f32 	%f9, %f8, %f7, %p2;
	selp.f32 	%f10, 0fC1B80000, 0f00000000, %p2;
	mov.b32 	%r6, %f9;
	add.s32 	%r7, %r6, -1059760811;
	and.b32  	%r8, %r7, -8388608;
	sub.s32 	%r9, %r6, %r8;
	mov.b32 	%f11, %r9;
	cvt.rn.f32.s32 	%f12, %r8;
	fma.rn.f32 	%f13, %f12, 0f34000000, %f10;
	add.f32 	%f14, %f11, 0fBF800000;
	fma.rn.f32 	%f15, %f14, 0fBE055027, 0f3E1039F6;
	fma.rn.f32 	%f16, %f15, %f14, 0fBDF8CDCC;
	fma.rn.f32 	%f17, %f16, %f14, 0f3E0F2955;
	fma.rn.f32 	%f18, %f17, %f14, 0fBE2AD8B9;
	fma.rn.f32 	%f19, %f18, %f14, 0f3E4CED0B;
	fma.rn.f32 	%f20, %f19, %f14, 0fBE7FFF22;
	fma.rn.f32 	%f21, %f20, %f14, 0f3EAAAA78;
	fma.rn.f32 	%f22, %f21, %f14, 0fBF000000;
	mul.f32 	%f23, %f14, %f22;
	fma.rn.f32 	%f24, %f23, %f14, %f14;
	fma.rn.f32 	%f25, %f13, 0f3F317218, %f24;
	setp.gt.u32 	%p3, %r6, 2139095039;
	fma.rn.f32 	%f26, %f9, 0f7F800000, 0f7F800000;
	selp.f32 	%f27, %f26, %f25, %p3;
	setp.eq.f32 	%p4, %f9, 0f00000000;
	selp.f32 	%f28, 0fFF800000, %f27, %p4;
	mul.f32 	%f29, %f2, 0f3F000000;
	fma.rn.f32 	%f30, %f2, %f29, %f1;
	fma.rn.f32 	%f31, %f30, %f5, %f28;
	mul.f32 	%f32, %f2, %f6;
	div.rn.f32 	%f33, %f31, %f32;
	sub.f32 	%f34, %f33, %f32;
	abs.f32 	%f35, %f33;
	fma.rn.f32 	%f36, %f35, 0f3E6D3389, 0f3F800000;
	rcp.rn.f32 	%f37, %f36;
	fma.rn.f32 	%f38, %f37, 0f3FAA466F, 0fBFE91EEA;
	fma.rn.f32 	%f39, %f37, %f38, 0f3FE40778;
	fma.rn.f32 	%f40, %f37, %f39, 0fBEB68F87;
	fma.rn.f32 	%f41, %f37, %f40, 0f3EA385FA;
	mul.f32 	%f42, %f37, %f41;
	mul.f32 	%f43, %f33, 0fBF000000;
	mul.f32 	%f44, %f33, %f43;
	fma.rn.f32 	%f45, %f44, 0f3BBB989D, 0f3F000000;
	cvt.sat.f32.f32 	%f46, %f45;
	mov.f32 	%f47, 0f4B400001;
	mov.f32 	%f48, 0f437C0000;
	fma.rm.f32 	%f49, %f46, %f48, %f47;
	add.f32 	%f50, %f49, 0fCB40007F;
	neg.f32 	%f51, %f50;
	fma.rn.f32 	%f52, %f44, 0f3FB8AA3B, %f51;
	fma.rn.f32 	%f53, %f44, 0f32A57060, %f52;
	mov.b32 	%r10, %f49;
	shl.b32 	%r11, %r10, 23;
	mov.b32 	%f54, %r11;
	ex2.approx.ftz.f32 	%f55, %f53;
	mul.f32 	%f56, %f55, %f54;
	mul.f32 	%f57, %f56, 0f3ECC422A;
	mul.f32 	%f58, %f57, %f42;
	mov.f32 	%f59, 0f3F800000;
	sub.f32 	%f60, %f59, %f58;
	setp.ge.f32 	%p5, %f33, 0f00000000;
	sub.f32 	%f61, %f59, %f60;
	selp.f32 	%f62, %f60, %f61, %p5;
	abs.f32 	%f63, %f34;
	fma.rn.f32 	%f64, %f63, 0f3E6D3389, 0f3F800000;
	rcp.rn.f32 	%f65, %f64;
	fma.rn.f32 	%f66, %f65, 0f3FAA466F, 0fBFE91EEA;
	fma.rn.f32 	%f67, %f65, %f66, 0f3FE40778;
	fma.rn.f32 	%f68, %f65, %f67, 0fBEB68F87;
	fma.rn.f32 	%f69, %f65, %f68, 0f3EA385FA;
	mul.f32 	%f70, %f65, %f69;
	mul.f32 	%f71, %f34, 0fBF000000;
	mul.f32 	%f72, %f34, %f71;
	fma.rn.f32 	%f73, %f72, 0f3BBB989D, 0f3F000000;
	cvt.sat.f32.f32 	%f74, %f73;
	fma.rm.f32 	%f75, %f74, %f48, %f47;
	add.f32 	%f76, %f75, 0fCB40007F;
	neg.f32 	%f77, %f76;
	fma.rn.f32 	%f78, %f72, 0f3FB8AA3B, %f77;
	fma.rn.f32 	%f79, %f72, 0f32A57060, %f78;
	mov.b32 	%r12, %f75;
	shl.b32 	%r13, %r12, 23;
	mov.b32 	%f80, %r13;
	ex2.approx.ftz.f32 	%f81, %f79;
	mul.f32 	%f82, %f81, %f80;
	mul.f32 	%f83, %f82, 0f3ECC422A;
	mul.f32 	%f84, %f83, %f70;
	sub.f32 	%f85, %f59, %f84;
	setp.ge.f32 	%p6, %f34, 0f00000000;
	sub.f32 	%f86, %f59, %f85;
	selp.f32 	%f87, %f85, %f86, %p6;
	neg.f32 	%f88, %f33;
	abs.f32 	%f89, %f88;
	fma.rn.f32 	%f90, %f89, 0f3E6D3389, 0f3F800000;
	rcp.rn.f32 	%f91, %f90;
	fma.rn.f32 	%f92, %f91, 0f3FAA466F, 0fBFE91EEA;
	fma.rn.f32 	%f93, %f91, %f92, 0f3FE40778;
	fma.rn.f32 	%f94, %f91, %f93, 0fBEB68F87;
	fma.rn.f32 	%f95, %f91, %f94, 0f3EA385FA;
	mul.f32 	%f96, %f91, %f95;
	mul.f32 	%f97, %f57, %f96;
	sub.f32 	%f98, %f59, %f97;
	setp.le.f32 	%p7, %f33, 0f00000000;
	sub.f32 	%f99, %f59, %f98;
	selp.f32 	%f100, %f98, %f99, %p7;
	neg.f32 	%f101, %f34;
	abs.f32 	%f102, %f101;
	fma.rn.f32 	%f103, %f102, 0f3E6D3389, 0f3F800000;
	rcp.rn.f32 	%f104, %f103;
	fma.rn.f32 	%f105, %f104, 0f3FAA466F, 0fBFE91EEA;
	fma.rn.f32 	%f106, %f104, %f105, 0f3FE40778;
	fma.rn.f32 	%f107, %f104, %f106, 0fBEB68F87;
	fma.rn.f32 	%f108, %f104, %f107, 0f3EA385FA;
	mul.f32 	%f109, %f104, %f108;
	mul.f32 	%f110, %f83, %f109;
	sub.f32 	%f111, %f59, %f110;
	setp.le.f32 	%p8, %f34, 0f00000000;
	sub.f32 	%f112, %f59, %f111;
	selp.f32 	%f113, %f111, %f112, %p8;
	mul.f32 	%f114, %f3, %f62;
	neg.f32 	%f115, %f1;
	mul.f32 	%f116, %f5, %f115;
	fma.rn.f32 	%f117, %f116, 0f3BBB989D, 0f3F000000;
	cvt.sat.f32.f32 	%f118, %f117;
	fma.rm.f32 	%f119, %f118, %f48, %f47;
	add.f32 	%f120, %f119, 0fCB40007F;
	neg.f32 	%f121, %f120;
	fma.rn.f32 	%f122, %f116, 0f3FB8AA3B, %f121;
	fma.rn.f32 	%f123, %f116, 0f32A57060, %f122;
	mov.b32 	%r14, %f119;
	shl.b32 	%r15, %r14, 23;
	mov.b32 	%f124, %r15;
	ex2.approx.ftz.f32 	%f125, %f123;
	mul.f32 	%f126, %f125, %f124;
	mul.f32 	%f127, %f4, %f126;
	mul.f32 	%f128, %f127, %f87;
	sub.f32 	%f129, %f114, %f128;
	add.s64 	%rd15, %rd9, %rd11;
	st.global.f32 	[%rd15], %f129;
	mul.f32 	%f130, %f127, %f113;
	mul.f32 	%f131, %f3, %f100;
	sub.f32 	%f132, %f130, %f131;
	add.s64 	%rd16, %rd10, %rd11;
	st.global.f32 	[%rd16], %f132;
$L__BB0_2:
	ret;

}


// ===== COMPILED SASS (sm_100) =====

	.target	sm_100

	.elftype	@"ET_EXEC"


//--------------------- .note.nv.tkinfo           --------------------------
	.section	.note.nv.tkinfo,"",@"SHT_NOTE"
	.sectionflags	@"SHF_NOTE_NV_TKINFO"
	.tkinfo
        /*0018*/ 	.word	0x00000002
        /*0030*/ 	.string	""
        /*0030*/ 	.string	"ptxas"
        /*0030*/ 	.string	"Cuda compilation tools, release 13.0, V13.0.88"
        /*0030*/ 	.string	"Build cuda_13.0.r13.0/compiler.36424714_0"
        /*0030*/ 	.string	"-arch sm_100 -m 64 "



//--------------------- .note.nv.cuinfo           --------------------------
	.section	.note.nv.cuinfo,"",@"SHT_NOTE"
	.sectionflags	@"SHF_NOTE_NV_CUINFO"
        /*0018*/ 	.short	0x0002
        /*001a*/ 	.short	0x0064
        /*001c*/ 	.short	0x0082
	.zero		2


//--------------------- .nv.info                  --------------------------
	.section	.nv.info,"",@"SHT_CUDA_INFO"
	.align	4


	//----- nvinfo : EIATTR_REGCOUNT
	.align		4
        /*0000*/ 	.byte	0x04, 0x2f
        /*0002*/ 	.short	(.L_1 - .L_0)
	.align		4
.L_0:
        /*0004*/ 	.word	index@(_Z20black_scholes_kernelPfS_S_ffS_S_i)
        /*0008*/ 	.word	0x00000018


	//----- nvinfo : EIATTR_FRAME_SIZE
	.align		4
.L_1:
        /*000c*/ 	.byte	0x04, 0x11
        /*000e*/ 	.short	(.L_3 - .L_2)
	.align		4
.L_2:
        /*0010*/ 	.word	index@($__internal_2_$__cuda_sm3x_div_rn_noftz_f32_slowpath)
        /*0014*/ 	.word	0x00000000


	//----- nvinfo : EIATTR_FRAME_SIZE
	.align		4
.L_3:
        /*0018*/ 	.byte	0x04, 0x11
        /*001a*/ 	.short	(.L_5 - .L_4)
	.align		4
.L_4:
        /*001c*/ 	.word	index@($__internal_1_$__cuda_sm20_sqrt_rn_f32_slowpath)
        /*0020*/ 	.word	0x00000000


	//----- nvinfo : EIATTR_FRAME_SIZE
	.align		4
.L_5:
        /*0024*/ 	.byte	0x04, 0x11
        /*0026*/ 	.short	(.L_7 - .L_6)
	.align		4
.L_6:
        /*0028*/ 	.word	index@($__internal_0_$__cuda_sm20_rcp_rn_f32_slowpath)
        /*002c*/ 	.word	0x00000000


	//----- nvinfo : EIATTR_FRAME_SIZE
	.align		4
.L_7:
        /*0030*/ 	.byte	0x04, 0x11
        /*0032*/ 	.short	(.L_9 - .L_8)
	.align		4
.L_8:
        /*0034*/ 	.word	index@(_Z20black_scholes_kernelPfS_S_ffS_S_i)
        /*0038*/ 	.word	0x00000000


	//----- nvinfo : EIATTR_MIN_STACK_SIZE
	.align		4
.L_9:
        /*003c*/ 	.byte	0x04, 0x12
        /*003e*/ 	.short	(.L_11 - .L_10)
	.align		4
.L_10:
        /*0040*/ 	.word	index@(_Z20black_scholes_kernelPfS_S_ffS_S_i)
        /*0044*/ 	.word	0x00000000
.L_11:


//--------------------- .nv.compat                --------------------------
	.section	.nv.compat,"",@"SHT_CUDA_COMPAT_INFO"
	.align	4
        /*0000*/ 	.byte	0x02, 0x09, 0x00, 0x00, 0x02, 0x02, 0x01, 0x00, 0x02, 0x05, 0x05, 0x00, 0x03, 0x07, 0x01, 0x01
        /*0010*/ 	.byte	0x02, 0x03, 0x00, 0x00, 0x02, 0x06, 0x01, 0x00, 0x04, 0x0b, 0x08, 0x00, 0x01, 0x00, 0x00, 0x00
        /*0020*/ 	.byte	0x00, 0x00, 0x00, 0x00


//--------------------- .nv.info._Z20black_scholes_kernelPfS_S_ffS_S_i --------------------------
	.section	.nv.info._Z20black_scholes_kernelPfS_S_ffS_S_i,"",@"SHT_CUDA_INFO"
	.sectionflags	@""
	.align	4


	//----- nvinfo : EIATTR_CUDA_API_VERSION
	.align		4
        /*0000*/ 	.byte	0x04, 0x37
        /*0002*/ 	.short	(.L_13 - .L_12)
.L_12:
        /*0004*/ 	.word	0x00000082


	//----- nvinfo : EIATTR_KPARAM_INFO
	.align		4
.L_13:
        /*0008*/ 	.byte	0x04, 0x17
        /*000a*/ 	.short	(.L_15 - .L_14)
.L_14:
        /*000c*/ 	.word	0x00000000
        /*0010*/ 	.short	0x0007
        /*0012*/ 	.short	0x0030
        /*0014*/ 	.byte	0x00, 0xf0, 0x11, 0x00


	//----- nvinfo : EIATTR_KPARAM_INFO
	.align		4
.L_15:
        /*0018*/ 	.byte	0x04, 0x17
        /*001a*/ 	.short	(.L_17 - .L_16)
.L_16:
        /*001c*/ 	.word	0x00000000
        /*0020*/ 	.short	0x0006
        /*0022*/ 	.short	0x0028
        /*0024*/ 	.byte	0x00, 0xf5, 0x21, 0x00


	//----- nvinfo : EIATTR_KPARAM_INFO
	.align		4
.L_17:
        /*0028*/ 	.byte	0x04, 0x17
        /*002a*/ 	.short	(.L_19 - .L_18)
.L_18:
        /*002c*/ 	.word	0x00000000
        /*0030*/ 	.short	0x0005
        /*0032*/ 	.short	0x0020
        /*0034*/ 	.byte	0x00, 0xf5, 0x21, 0x00


	//----- nvinfo : EIATTR_KPARAM_INFO
	.align		4
.L_19:
        /*0038*/ 	.byte	0x04, 0x17
        /*003a*/ 	.short	(.L_21 - .L_20)
.L_20:
        /*003c*/ 	.word	0x00000000
        /*0040*/ 	.short	0x0004
        /*0042*/ 	.short	0x001c
        /*0044*/ 	.byte	0x00, 0xf0, 0x11, 0x00


	//----- nvinfo : EIATTR_KPARAM_INFO
	.align		4
.L_21:
        /*0048*/ 	.byte	0x04, 0x17
        /*004a*/ 	.short	(.L_23 - .L_22)
.L_22:
        /*004c*/ 	.word	0x00000000
        /*0050*/ 	.short	0x0003
        /*0052*/ 	.short	0x0018
        /*0054*/ 	.byte	0x00, 0xf0, 0x11, 0x00


	//----- nvinfo : EIATTR_KPARAM_INFO
	.align		4
.L_23:
        /*0058*/ 	.byte	0x04, 0x17
        /*005a*/ 	.short	(.L_25 - .L_24)
.L_24:
        /*005c*/ 	.word	0x00000000
        /*0060*/ 	.short	0x0002
        /*0062*/ 	.short	0x0010
        /*0064*/ 	.byte	0x00, 0xf5, 0x21, 0x00


	//----- nvinfo : EIATTR_KPARAM_INFO
	.align		4
.L_25:
        /*0068*/ 	.byte	0x04, 0x17
        /*006a*/ 	.short	(.L_27 - .L_26)
.L_26:
        /*006c*/ 	.word	0x00000000
        /*0070*/ 	.short	0x0001
        /*0072*/ 	.short	0x0008
        /*0074*/ 	.byte	0x00, 0xf5, 0x21, 0x00


	//----- nvinfo : EIATTR_KPARAM_INFO
	.align		4
.L_27:
        /*0078*/ 	.byte	0x04, 0x17
        /*007a*/ 	.short	(.L_29 - .L_28)
.L_28:
        /*007c*/ 	.word	0x00000000
        /*0080*/ 	.short	0x0000
        /*0082*/ 	.short	0x0000
        /*0084*/ 	.byte	0x00, 0xf5, 0x21, 0x00


	//----- nvinfo : EIATTR_SPARSE_MMA_MASK
	.align		4
.L_29:
        /*0088*/ 	.byte	0x03, 0x50
        /*008a*/ 	.short	0x0000


	//----- nvinfo : EIATTR_MAXREG_COUNT
	.align		4
        /*008c*/ 	.byte	0x03, 0x1b
        /*008e*/ 	.short	0x00ff


	//----- nvinfo : EIATTR_MERCURY_ISA_VERSION
	.align		4
        /*0090*/ 	.byte	0x03, 0x5f
        /*0092*/ 	.short	0x0101


	//----- nvinfo : EIATTR_VRC_CTA_INIT_COUNT
	.align		4
        /*0094*/ 	.byte	0x02, 0x4a
	.zero		1
	.zero		1


	//----- nvinfo : EIATTR_EXIT_INSTR_OFFSETS
	.align		4
        /*0098*/ 	.byte	0x04, 0x1c
        /*009a*/ 	.short	(.L_31 - .L_30)


	//   ....[0]....
.L_30:
        /*009c*/ 	.word	0x00000070


	//   ....[1]....
        /*00a0*/ 	.word	0x00000f20


	//----- nvinfo : EIATTR_CRS_STACK_SIZE
	.align		4
.L_31:
        /*00a4*/ 	.byte	0x04, 0x1e
        /*00a6*/ 	.short	(.L_33 - .L_32)
.L_32:
        /*00a8*/ 	.word	0x00000000


	//----- nvinfo : EIATTR_CBANK_PARAM_SIZE
	.align		4
.L_33:
        /*00ac*/ 	.byte	0x03, 0x19
        /*00ae*/ 	.short	0x0034


	//----- nvinfo : EIATTR_PARAM_CBANK
	.align		4
        /*00b0*/ 	.byte	0x04, 0x0a
        /*00b2*/ 	.short	(.L_35 - .L_34)
	.align		4
.L_34:
        /*00b4*/ 	.word	index@(.nv.constant0._Z20black_scholes_kernelPfS_S_ffS_S_i)
        /*00b8*/ 	.short	0x0380
        /*00ba*/ 	.short	0x0034


	//----- nvinfo : EIATTR_SW_WAR
	.align		4
.L_35:
        /*00bc*/ 	.byte	0x04, 0x36
        /*00be*/ 	.short	(.L_37 - .L_36)
.L_36:
        /*00c0*/ 	.word	0x00000008
.L_37:


//--------------------- .nv.callgraph             --------------------------
	.section	.nv.callgraph,"",@"SHT_CUDA_CALLGRAPH"
	.align	4
	.sectionentsize	8
	.align		4
        /*0000*/ 	.word	0x00000000
	.align		4
        /*0004*/ 	.word	0xffffffff
	.align		4
        /*0008*/ 	.word	0x00000000
	.align		4
        /*000c*/ 	.word	0xfffffffe
	.align		4
        /*0010*/ 	.word	0x00000000
	.align		4
        /*0014*/ 	.word	0xfffffffd
	.align		4
        /*0018*/ 	.word	0x00000000
	.align		4
        /*001c*/ 	.word	0xfffffffc


//--------------------- .text._Z20black_scholes_kernelPfS_S_ffS_S_i --------------------------
	.section	.text._Z20black_scholes_kernelPfS_S_ffS_S_i,"ax",@progbits
	.align	128
        .global         _Z20black_scholes_kernelPfS_S_ffS_S_i
        .type           _Z20black_scholes_kernelPfS_S_ffS_S_i,@function
        .size           _Z20black_scholes_kernelPfS_S_ffS_S_i,(.L_x_38 - _Z20black_scholes_kernelPfS_S_ffS_S_i)
        .other          _Z20black_scholes_kernelPfS_S_ffS_S_i,@"STO_CUDA_ENTRY STV_DEFAULT"
_Z20black_scholes_kernelPfS_S_ffS_S_i:
.text._Z20black_scholes_kernelPfS_S_ffS_S_i:
[----:B------:R-:W-:Y:S01]  /*0000*/  LDC R1, c[0x0][0x37c] ;  /* 0x0000df00ff017b82 */ /* 0x000fe20000000800 */
[----:B------:R-:W0:Y:S07]  /*0010*/  S2R R3, SR_TID.X ;  /* 0x0000000000037919 */ /* 0x000e2e0000002100 */
[----:B------:R-:W0:Y:S01]  /*0020*/  S2UR UR4, SR_CTAID.X ;  /* 0x00000000000479c3 */ /* 0x000e220000002500 */
[----:B------:R-:W1:Y:S07]  /*0030*/  LDCU UR5, c[0x0][0x3b0] ;  /* 0x00007600ff0577ac */ /* 0x000e6e0008000800 */
[----:B------:R-:W0:Y:S02]  /*0040*/  LDC R4, c[0x0][0x360] ;  /* 0x0000d800ff047b82 */ /* 0x000e240000000800 */
[----:B0-----:R-:W-:-:S05]  /*0050*/  IMAD R4, R4, UR4, R3 ;  /* 0x0000000404047c24 */ /* 0x001fca000f8e0203 */
[----:B-1----:R-:W-:-:S13]  /*0060*/  ISETP.GE.AND P0, PT, R4, UR5, PT ;  /* 0x0000000504007c0c */ /* 0x002fda000bf06270 */
[----:B------:R-:W-:Y:S05]  /*0070*/  @P0 EXIT ;  /* 0x000000000000094d */ /* 0x000fea0003800000 */
[----:B------:R-:W0:Y:S01]  /*0080*/  LDC.64 R6, c[0x0][0x390] ;  /* 0x0000e400ff067b82 */ /* 0x000e220000000a00 */
[----:B------:R-:W1:Y:S07]  /*0090*/  LDCU.64 UR4, c[0x0][0x358] ;  /* 0x00006b00ff0477ac */ /* 0x000e6e0008000a00 */
[----:B------:R-:W2:Y:S08]  /*00a0*/  LDC.64 R2, c[0x0][0x380] ;  /* 0x0000e000ff027b82 */ /* 0x000eb00000000a00 */
[----:B------:R-:W3:Y:S01]  /*00b0*/  LDC.64 R8, c[0x0][0x388] ;  /* 0x0000e200ff087b82 */ /* 0x000ee20000000a00 */
[----:B0-----:R-:W-:-:S06]  /*00c0*/  IMAD.WIDE R6, R4, 0x4, R6 ;  /* 0x0000000404067825 */ /* 0x001fcc00078e0206 */
[----:B-1----:R-:W4:Y:S01]  /*00d0*/  LDG.E R6, desc[UR4][R6.64] ;  /* 0x0000000406067981 */ /* 0x002f22000c1e1900 */
[----:B--2---:R-:W-:-:S05]  /*00e0*/  IMAD.WIDE R2, R4, 0x4, R2 ;  /* 0x0000000404027825 */ /* 0x004fca00078e0202 */
[----:B------:R0:W5:Y:S01]  /*00f0*/  LDG.E R0, desc[UR4][R2.64] ;  /* 0x0000000402007981 */ /* 0x000162000c1e1900 */
[----:B---3--:R-:W-:-:S05]  /*0100*/  IMAD.WIDE R8, R4, 0x4, R8 ;  /* 0x0000000404087825 */ /* 0x008fca00078e0208 */
[----:B------:R0:W5:Y:S01]  /*0110*/  LDG.E R5, desc[UR4][R8.64] ;  /* 0x0000000408057981 */ /* 0x000162000c1e1900 */
[----:B------:R-:W-:Y:S01]  /*0120*/  BSSY.RECONVERGENT B0, `(.L_x_0) ;  /* 0x000000c000007945 */ /* 0x000fe20003800200 */
[----:B----4-:R-:W-:Y:S01]  /*0130*/  IADD3 R10, PT, PT, R6, -0xd000000, RZ ;  /* 0xf3000000060a7810 */ /* 0x010fe20007ffe0ff */
[----:B------:R0:W1:Y:S03]  /*0140*/  MUFU.RSQ R11, R6 ;  /* 0x00000006000b7308 */ /* 0x0000660000001400 */
[----:B------:R-:W-:-:S13]  /*0150*/  ISETP.GT.U32.AND P0, PT, R10, 0x727fffff, PT ;  /* 0x727fffff0a00780c */ /* 0x000fda0003f04070 */
[----:B0-----:R-:W-:Y:S05]  /*0160*/  @!P0 BRA `(.L_x_1) ;  /* 0x00000000000c8947 */ /* 0x001fea0003800000 */
[----:B-1----:R-:W-:-:S07]  /*0170*/  MOV R11, 0x190 ;  /* 0x00000190000b7802 */ /* 0x002fce0000000f00 */
[----:B-----5:R-:W-:Y:S05]  /*0180*/  CALL.REL.NOINC `($__internal_1_$__cuda_sm20_sqrt_rn_f32_slowpath) ;  /* 0x00000010003c7944 */ /* 0x020fea0003c00000 */
[----:B------:R-:W-:Y:S05]  /*0190*/  BRA `(.L_x_2) ;  /* 0x0000000000107947 */ /* 0x000fea0003800000 */
.L_x_1:
[----:B-1----:R-:W-:Y:S01]  /*01a0*/  FMUL.FTZ R3, R6, R11 ;  /* 0x0000000b06037220 */ /* 0x002fe20000410000 */
[----:B------:R-:W-:-:S03]  /*01b0*/  FMUL.FTZ R11, R11, 0.5 ;  /* 0x3f0000000b0b7820 */ /* 0x000fc60000410000 */
[----:B------:R-:W-:-:S04]  /*01c0*/  FFMA R8, -R3, R3, R6 ;  /* 0x0000000303087223 */ /* 0x000fc80000000106 */
[----:B------:R-:W-:-:S07]  /*01d0*/  FFMA R8, R8, R11, R3 ;  /* 0x0000000b08087223 */ /* 0x000fce0000000003 */
.L_x_2:
[----:B------:R-:W-:Y:S05]  /*01e0*/  BSYNC.RECONVERGENT B0 ;  /* 0x0000000000007941 */ /* 0x000fea0003800200 */
.L_x_0:
[----:B-----5:R-:W0:Y:S01]  /*01f0*/  MUFU.RCP R2, R5 ;  /* 0x0000000500027308 */ /* 0x020e220000001000 */
[----:B------:R-:W-:Y:S07]  /*0200*/  BSSY.RECONVERGENT B0, `(.L_x_3) ;  /* 0x000000d000007945 */ /* 0x000fee0003800200 */
[----:B------:R-:W1:Y:S01]  /*0210*/  FCHK P0, R0, R5 ;  /* 0x0000000500007302 */ /* 0x000e620000000000 */
[----:B0-----:R-:W-:-:S04]  /*0220*/  FFMA R3, -R5, R2, 1 ;  /* 0x3f80000005037423 */ /* 0x001fc80000000102 */
[----:B------:R-:W-:-:S04]  /*0230*/  FFMA R3, R2, R3, R2 ;  /* 0x0000000302037223 */ /* 0x000fc80000000002 */
[----:B------:R-:W-:-:S04]  /*0240*/  FFMA R2, R0, R3, RZ ;  /* 0x0000000300027223 */ /* 0x000fc800000000ff */
[----:B------:R-:W-:-:S04]  /*0250*/  FFMA R7, -R5, R2, R0 ;  /* 0x0000000205077223 */ /* 0x000fc80000000100 */
[----:B------:R-:W-:Y:S01]  /*0260*/  FFMA R9, R3, R7, R2 ;  /* 0x0000000703097223 */ /* 0x000fe20000000002 */
[----:B-1----:R-:W-:Y:S06]  /*0270*/  @!P0 BRA `(.L_x_4) ;  /* 0x0000000000148947 */ /* 0x002fec0003800000 */
[----:B------:R-:W-:Y:S02]  /*0280*/  MOV R2, R0 ;  /* 0x0000000000027202 */ /* 0x000fe40000000f00 */
[----:B------:R-:W-:Y:S02]  /*0290*/  MOV R3, R5 ;  /* 0x0000000500037202 */ /* 0x000fe40000000f00 */
[----:B------:R-:W-:-:S07]  /*02a0*/  MOV R10, 0x2c0 ;  /* 0x000002c0000a7802 */ /* 0x000fce0000000f00 */
[----:B------:R-:W-:Y:S05]  /*02b0*/  CALL.REL.NOINC `($__internal_2_$__cuda_sm3x_div_rn_noftz_f32_slowpath) ;  /* 0x0000001000507944 */ /* 0x000fea0003c00000 */
[----:B------:R-:W-:-:S07]  /*02c0*/  MOV R9, R2 ;  /* 0x0000000200097202 */ /* 0x000fce0000000f00 */
.L_x_4:
[----:B------:R-:W-:Y:S05]  /*02d0*/  BSYNC.RECONVERGENT B0 ;  /* 0x0000000000007941 */ /* 0x000fea0003800200 */
.L_x_3:
[C---:B------:R-:W-:Y:S01]  /*02e0*/  FSETP.GEU.AND P0, PT, R9.reuse, 1.175494350822287508e-38, PT ;  /* 0x008000000900780b */ /* 0x040fe20003f0e000 */
[----:B------:R-:W-:Y:S01]  /*02f0*/  HFMA2 R7, -RZ, RZ, 1.5048828125, 33.21875 ;  /* 0x3e055027ff077431 */ /* 0x000fe200000001ff */
[----:B------:R-:W-:Y:S11]  /*0300*/  BSSY.RECONVERGENT B0, `(.L_x_5) ;  /* 0x000002a000007945 */ /* 0x000ff60003800200 */
[----:B------:R-:W-:-:S04]  /*0310*/  @!P0 FMUL R9, R9, 8388608 ;  /* 0x4b00000009098820 */ /* 0x000fc80000400000 */
[----:B------:R-:W-:-:S05]  /*0320*/  VIADD R2, R9, 0xc0d55555 ;  /* 0xc0d5555509027836 */ /* 0x000fca0000000000 */
[----:B------:R-:W-:-:S04]  /*0330*/  LOP3.LUT R10, R2, 0xff800000, RZ, 0xc0, !PT ;  /* 0xff800000020a7812 */ /* 0x000fc800078ec0ff */
[----:B------:R-:W-:-:S05]  /*0340*/  IADD3 R2, PT, PT, R9, -R10, RZ ;  /* 0x8000000a09027210 */ /* 0x000fca0007ffe0ff */
[----:B------:R-:W-:Y:S02]  /*0350*/  FADD R12, R2, -1 ;  /* 0xbf800000020c7421 */ /* 0x000fe40000000000 */
[----:B------:R-:W0:Y:S02]  /*0360*/  LDC.64 R2, c[0x0][0x398] ;  /* 0x0000e600ff027b82 */ /* 0x000e240000000a00 */
[----:B------:R-:W-:-:S04]  /*0370*/  FFMA R7, R12, -R7, 0.14084610342979431152 ;  /* 0x3e1039f60c077423 */ /* 0x000fc80000000807 */
[----:B------:R-:W-:-:S04]  /*0380*/  FFMA R7, R12, R7, -0.12148627638816833496 ;  /* 0xbdf8cdcc0c077423 */ /* 0x000fc80000000007 */
[----:B------:R-:W-:-:S04]  /*0390*/  FFMA R7, R12, R7, 0.13980610668659210205 ;  /* 0x3e0f29550c077423 */ /* 0x000fc80000000007 */
[----:B------:R-:W-:-:S04]  /*03a0*/  FFMA R7, R12, R7, -0.16684235632419586182 ;  /* 0xbe2ad8b90c077423 */ /* 0x000fc80000000007 */
[----:B------:R-:W-:-:S04]  /*03b0*/  FFMA R7, R12, R7, 0.20012299716472625732 ;  /* 0x3e4ced0b0c077423 */ /* 0x000fc80000000007 */
[----:B------:R-:W-:-:S04]  /*03c0*/  FFMA R7, R12, R7, -0.24999669194221496582 ;  /* 0xbe7fff220c077423 */ /* 0x000fc80000000007 */
[----:B------:R-:W-:Y:S01]  /*03d0*/  FFMA R11, R12, R7, 0.33333182334899902344 ;  /* 0x3eaaaa780c0b7423 */ /* 0x000fe20000000007 */
[----:B0-----:R-:W-:Y:S01]  /*03e0*/  FMUL R7, R8, R3 ;  /* 0x0000000308077220 */ /* 0x001fe20000400000 */
[----:B------:R-:W-:Y:S02]  /*03f0*/  FSEL R8, RZ, -23, P0 ;  /* 0xc1b80000ff087808 */ /* 0x000fe40000000000 */
[C---:B------:R-:W-:Y:S01]  /*0400*/  FFMA R13, R12.reuse, R11, -0.5 ;  /* 0xbf0000000c0d7423 */ /* 0x040fe2000000000b */
[----:B------:R-:W-:Y:S02]  /*0410*/  ISETP.GT.U32.AND P0, PT, R9, 0x7f7fffff, PT ;  /* 0x7f7fffff0900780c */ /* 0x000fe40003f04070 */
[----:B------:R-:W-:Y:S01]  /*0420*/  I2FP.F32.S32 R11, R10 ;  /* 0x0000000a000b7245 */ /* 0x000fe20000201400 */
[C---:B------:R-:W-:Y:S01]  /*0430*/  FMUL R13, R12.reuse, R13 ;  /* 0x0000000d0c0d7220 */ /* 0x040fe20000400000 */
[----:B------:R-:W0:Y:S03]  /*0440*/  MUFU.RCP R10, R7 ;  /* 0x00000007000a7308 */ /* 0x000e260000001000 */
[----:B------:R-:W-:Y:S01]  /*0450*/  FFMA R13, R12, R13, R12 ;  /* 0x0000000d0c0d7223 */ /* 0x000fe2000000000c */
[----:B------:R-:W-:Y:S01]  /*0460*/  FFMA R8, R11, 1.1920928955078125e-07, R8 ;  /* 0x340000000b087823 */ /* 0x000fe20000000008 */
[----:B------:R-:W-:Y:S01]  /*0470*/  MOV R12, 0x7f800000 ;  /* 0x7f800000000c7802 */ /* 0x000fe20000000f00 */
[----:B------:R-:W-:-:S02]  /*0480*/  FMUL R11, R3, 0.5 ;  /* 0x3f000000030b7820 */ /* 0x000fc40000400000 */
[----:B------:R-:W-:Y:S02]  /*0490*/  FFMA R8, R8, 0.69314718246459960938, R13 ;  /* 0x3f31721808087823 */ /* 0x000fe4000000000d */
[C---:B------:R-:W-:Y:S01]  /*04a0*/  @P0 FFMA R8, R9.reuse, R12, +INF ;  /* 0x7f80000009080423 */ /* 0x040fe2000000000c */
[----:B------:R-:W-:Y:S01]  /*04b0*/  FSETP.NEU.AND P0, PT, R9, RZ, PT ;  /* 0x000000ff0900720b */ /* 0x000fe20003f0d000 */
[----:B------:R-:W-:-:S03]  /*04c0*/  FFMA R2, R11, R3, R2 ;  /* 0x000000030b027223 */ /* 0x000fc60000000002 */
[----:B------:R-:W-:Y:S01]  /*04d0*/  FSEL R9, R8, -INF , P0 ;  /* 0xff80000008097808 */ /* 0x000fe20000000000 */
[----:B0-----:R-:W-:-:S04]  /*04e0*/  FFMA R3, -R7, R10, 1 ;  /* 0x3f80000007037423 */ /* 0x001fc8000000010a */
[----:B------:R-:W-:Y:S01]  /*04f0*/  FFMA R2, R6, R2, R9 ;  /* 0x0000000206027223 */ /* 0x000fe20000000009 */
[----:B------:R-:W-:-:S03]  /*0500*/  FFMA R3, R10, R3, R10 ;  /* 0x000000030a037223 */ /* 0x000fc6000000000a */
[----:B------:R-:W0:Y:S01]  /*0510*/  FCHK P0, R2, R7 ;  /* 0x0000000702007302 */ /* 0x000e220000000000 */
[----:B------:R-:W-:-:S04]  /*0520*/  FFMA R8, R2, R3, RZ ;  /* 0x0000000302087223 */ /* 0x000fc800000000ff */
[----:B------:R-:W-:-:S04]  /*0530*/  FFMA R9, -R7, R8, R2 ;  /* 0x0000000807097223 */ /* 0x000fc80000000102 */
[----:B------:R-:W-:Y:S01]  /*0540*/  FFMA R8, R3, R9, R8 ;  /* 0x0000000903087223 */ /* 0x000fe20000000008 */
[----:B0-----:R-:W-:Y:S06]  /*0550*/  @!P0 BRA `(.L_x_6) ;  /* 0x0000000000108947 */ /* 0x001fec0003800000 */
[----:B------:R-:W-:Y:S02]  /*0560*/  MOV R3, R7 ;  /* 0x0000000700037202 */ /* 0x000fe40000000f00 */
[----:B------:R-:W-:-:S07]  /*0570*/  MOV R10, 0x590 ;  /* 0x00000590000a7802 */ /* 0x000fce0000000f00 */
[----:B------:R-:W-:Y:S05]  /*0580*/  CALL.REL.NOINC `($__internal_2_$__cuda_sm3x_div_rn_noftz_f32_slowpath) ;  /* 0x0000000c009c7944 */ /* 0x000fea0003c00000 */
[----:B------:R-:W-:-:S07]  /*0590*/  IMAD.MOV.U32 R8, RZ, RZ, R2 ;  /* 0x000000ffff087224 */ /* 0x000fce00078e0002 */
.L_x_6:
[----:B------:R-:W-:Y:S05]  /*05a0*/  BSYNC.RECONVERGENT B0 ;  /* 0x0000000000007941 */ /* 0x000fea0003800200 */
.L_x_5:
[----:B------:R-:W-:Y:S01]  /*05b0*/  HFMA2 R3, -RZ, RZ, 1.6064453125, 0.2354736328125 ;  /* 0x3e6d3389ff037431 */ /* 0x000fe200000001ff */
[----:B------:R-:W-:Y:S01]  /*05c0*/  BSSY.RECONVERGENT B0, `(.L_x_7) ;  /* 0x000000f000007945 */ /* 0x000fe20003800200 */
[----:B------:R-:W-:-:S03]  /*05d0*/  FADD R7, -R7, R8 ;  /* 0x0000000807077221 */ /* 0x000fc60000000100 */
[----:B------:R-:W-:-:S05]  /*05e0*/  FFMA R9, |R8|, R3, 1 ;  /* 0x3f80000008097423 */ /* 0x000fca0000000203 */
[----:B------:R-:W-:-:S04]  /*05f0*/  IADD3 R2, PT, PT, R9, 0x1800000, RZ ;  /* 0x0180000009027810 */ /* 0x000fc80007ffe0ff */
[----:B------:R-:W-:-:S04]  /*0600*/  LOP3.LUT R2, R2, 0x7f800000, RZ, 0xc0, !PT ;  /* 0x7f80000002027812 */ /* 0x000fc800078ec0ff */
[----:B------:R-:W-:-:S13]  /*0610*/  ISETP.GT.U32.AND P0, PT, R2, 0x1ffffff, PT ;  /* 0x01ffffff0200780c */ /* 0x000fda0003f04070 */
[----:B------:R-:W-:Y:S05]  /*0620*/  @P0 BRA `(.L_x_8) ;  /* 0x0000000000100947 */ /* 0x000fea0003800000 */
[----:B------:R-:W-:Y:S02]  /*0630*/  MOV R2, R9 ;  /* 0x0000000900027202 */ /* 0x000fe40000000f00 */
[----:B------:R-:W-:-:S07]  /*0640*/  MOV R14, 0x660 ;  /* 0x00000660000e7802 */ /* 0x000fce0000000f00 */
[----:B------:R-:W-:Y:S05]  /*0650*/  CALL.REL.NOINC `($__internal_0_$__cuda_sm20_rcp_rn_f32_slowpath) ;  /* 0x0000000800347944 */ /* 0x000fea0003c00000 */
[----:B------:R-:W-:Y:S05]  /*0660*/  BRA `(.L_x_9) ;  /* 0x0000000000107947 */ /* 0x000fea0003800000 */
.L_x_8:
[----:B------:R-:W0:Y:S02]  /*0670*/  MUFU.RCP R2, R9 ;  /* 0x0000000900027308 */ /* 0x000e240000001000 */
[----:B0-----:R-:W-:-:S04]  /*0680*/  FFMA R3, R9, R2, -1 ;  /* 0xbf80000009037423 */ /* 0x001fc80000000002 */
[----:B------:R-:W-:-:S04]  /*0690*/  FADD.FTZ R3, -R3, -RZ ;  /* 0x800000ff03037221 */ /* 0x000fc80000010100 */
[----:B------:R-:W-:-:S07]  /*06a0*/  FFMA R2, R2, R3, R2 ;  /* 0x0000000302027223 */ /* 0x000fce0000000002 */
.L_x_9:
[----:B------:R-:W-:Y:S05]  /*06b0*/  BSYNC.RECONVERGENT B0 ;  /* 0x0000000000007941 */ /* 0x000fea0003800200 */
.L_x_7:
[C---:B------:R-:W-:Y:S01]  /*06c0*/  FMUL R3, R8.reuse, -0.5 ;  /* 0xbf00000008037820 */ /* 0x040fe20000400000 */
[----:B------:R-:W-:Y:S01]  /*06d0*/  MOV R10, 0x3bbb989d ;  /* 0x3bbb989d000a7802 */ /* 0x000fe20000000f00 */
[----:B------:R-:W-:Y:S01]  /*06e0*/  IMAD.MOV.U32 R12, RZ, RZ, 0x437c0000 ;  /* 0x437c0000ff0c7424 */ /* 0x000fe200078e00ff */
[----:B------:R-:W-:Y:S01]  /*06f0*/  FSETP.GE.AND P0, PT, R8, RZ, PT ;  /* 0x000000ff0800720b */ /* 0x000fe20003f06000 */
[----:B------:R-:W-:Y:S01]  /*0700*/  FMUL R3, R3, R8 ;  /* 0x0000000803037220 */ /* 0x000fe20000400000 */
[----:B------:R-:W-:Y:S03]  /*0710*/  BSSY.RECONVERGENT B0, `(.L_x_10) ;  /* 0x0000020000007945 */ /* 0x000fe60003800200 */
[----:B------:R-:W-:-:S04]  /*0720*/  FFMA.SAT R9, R3, R10, 0.5 ;  /* 0x3f00000003097423 */ /* 0x000fc8000000200a */
[----:B------:R-:W-:Y:S01]  /*0730*/  FFMA.RM R9, R9, R12, 12582913 ;  /* 0x4b40000109097423 */ /* 0x000fe2000000400c */
[----:B------:R-:W-:-:S03]  /*0740*/  MOV R12, 0x3e6d3389 ;  /* 0x3e6d3389000c7802 */ /* 0x000fc60000000f00 */
[C---:B------:R-:W-:Y:S01]  /*0750*/  FADD R10, R9.reuse, -12583039 ;  /* 0xcb40007f090a7421 */ /* 0x040fe20000000000 */
[----:B------:R-:W-:Y:S01]  /*0760*/  SHF.L.U32 R9, R9, 0x17, RZ ;  /* 0x0000001709097819 */ /* 0x000fe200000006ff */
[----:B------:R-:W-:Y:S02]  /*0770*/  FFMA R13, |R7|, R12, 1 ;  /* 0x3f800000070d7423 */ /* 0x000fe4000000020c */
[----:B------:R-:W-:-:S03]  /*0780*/  FFMA R10, R3, 1.4426950216293334961, -R10 ;  /* 0x3fb8aa3b030a7823 */ /* 0x000fc6000000080a */
[----:B------:R-:W-:Y:S01]  /*0790*/  IADD3 R11, PT, PT, R13, 0x1800000, RZ ;  /* 0x018000000d0b7810 */ /* 0x000fe20007ffe0ff */
[----:B------:R-:W-:Y:S01]  /*07a0*/  FFMA R10, R3, 1.925963033500011079e-08, R10 ;  /* 0x32a57060030a7823 */ /* 0x000fe2000000000a */
[----:B------:R-:W-:Y:S02]  /*07b0*/  HFMA2 R3, -RZ, RZ, 1.916015625, 6.43359375 ;  /* 0x3faa466fff037431 */ /* 0x000fe400000001ff */
[----:B------:R-:W-:-:S03]  /*07c0*/  LOP3.LUT R11, R11, 0x7f800000, RZ, 0xc0, !PT ;  /* 0x7f8000000b0b7812 */ /* 0x000fc600078ec0ff */
[----:B------:R-:W0:Y:S01]  /*07d0*/  MUFU.EX2 R10, R10 ;  /* 0x0000000a000a7308 */ /* 0x000e220000000800 */
[----:B------:R-:W-:Y:S01]  /*07e0*/  ISETP.GT.U32.AND P1, PT, R11, 0x1ffffff, PT ;  /* 0x01ffffff0b00780c */ /* 0x000fe20003f24070 */
[----:B------:R-:W-:-:S04]  /*07f0*/  FFMA R3, R2, R3, -1.8212559223175048828 ;  /* 0xbfe91eea02037423 */ /* 0x000fc80000000003 */
[----:B------:R-:W-:-:S04]  /*0800*/  FFMA R3, R3, R2, 1.7814779281616210938 ;  /* 0x3fe4077803037423 */ /* 0x000fc80000000002 */
[----:B------:R-:W-:-:S04]  /*0810*/  FFMA R3, R3, R2, -0.35656377673149108887 ;  /* 0xbeb68f8703037423 */ /* 0x000fc80000000002 */
[----:B------:R-:W-:Y:S01]  /*0820*/  FFMA R3, R3, R2, 0.31938153505325317383 ;  /* 0x3ea385fa03037423 */ /* 0x000fe20000000002 */
[----:B0-----:R-:W-:-:S03]  /*0830*/  FMUL R9, R9, R10 ;  /* 0x0000000a09097220 */ /* 0x001fc60000400000 */
[----:B------:R-:W-:Y:S01]  /*0840*/  FMUL R3, R3, R2 ;  /* 0x0000000203037220 */ /* 0x000fe20000400000 */
[----:B------:R-:W-:-:S04]  /*0850*/  FMUL R10, R9, 0.3989422917366027832 ;  /* 0x3ecc422a090a7820 */ /* 0x000fc80000400000 */
[----:B------:R-:W-:-:S04]  /*0860*/  FFMA R9, R3, -R10, 1 ;  /* 0x3f80000003097423 */ /* 0x000fc8000000080a */
[----:B------:R-:W-:Y:S01]  /*0870*/  @!P0 FADD R9, -R9, 1 ;  /* 0x3f80000009098421 */ /* 0x000fe20000000100 */
[----:B------:R-:W-:Y:S06]  /*0880*/  @P1 BRA `(.L_x_11) ;  /* 0x0000000000101947 */ /* 0x000fec0003800000 */
[----:B------:R-:W-:Y:S01]  /*0890*/  IMAD.MOV.U32 R2, RZ, RZ, R13 ;  /* 0x000000ffff027224 */ /* 0x000fe200078e000d */
[----:B------:R-:W-:-:S07]  /*08a0*/  MOV R14, 0x8c0 ;  /* 0x000008c0000e7802 */ /* 0x000fce0000000f00 */
[----:B------:R-:W-:Y:S05]  /*08b0*/  CALL.REL.NOINC `($__internal_0_$__cuda_sm20_rcp_rn_f32_slowpath) ;  /* 0x00000004009c7944 */ /* 0x000fea0003c00000 */
[----:B------:R-:W-:Y:S05]  /*08c0*/  BRA `(.L_x_12) ;  /* 0x0000000000107947 */ /* 0x000fea0003800000 */
.L_x_11:
[----:B------:R-:W0:Y:S02]  /*08d0*/  MUFU.RCP R2, R13 ;  /* 0x0000000d00027308 */ /* 0x000e240000001000 */
[----:B0-----:R-:W-:-:S04]  /*08e0*/  FFMA R3, R13, R2, -1 ;  /* 0xbf8000000d037423 */ /* 0x001fc80000000002 */
[----:B------:R-:W-:-:S04]  /*08f0*/  FADD.FTZ R3, -R3, -RZ ;  /* 0x800000ff03037221 */ /* 0x000fc80000010100 */
[----:B------:R-:W-:-:S07]  /*0900*/  FFMA R2, R2, R3, R2 ;  /* 0x0000000302027223 */ /* 0x000fce0000000002 */
.L_x_12:
[----:B------:R-:W-:Y:S05]  /*0910*/  BSYNC.RECONVERGENT B0 ;  /* 0x0000000000007941 */ /* 0x000fea0003800200 */
.L_x_10:
[----:B------:R-:W-:Y:S02]  /*0920*/  HFMA2 R3, -RZ, RZ, 0.96630859375, -0.0022525787353515625 ;  /* 0x3bbb989dff037431 */ /* 0x000fe400000001ff */
[C---:B------:R-:W-:Y:S01]  /*0930*/  FMUL R12, R7.reuse, -0.5 ;  /* 0xbf000000070c7820 */ /* 0x040fe20000400000 */
[----:B------:R-:W-:Y:S01]  /*0940*/  MOV R14, 0x437c0000 ;  /* 0x437c0000000e7802 */ /* 0x000fe20000000f00 */
[----:B------:R-:W-:Y:S01]  /*0950*/  BSSY.RECONVERGENT B0, `(.L_x_13) ;  /* 0x0000022000007945 */ /* 0x000fe20003800200 */
[----:B------:R-:W-:Y:S01]  /*0960*/  MOV R13, 0x3e6d3389 ;  /* 0x3e6d3389000d7802 */ /* 0x000fe20000000f00 */
[C---:B------:R-:W-:Y:S01]  /*0970*/  FMUL R12, R7.reuse, R12 ;  /* 0x0000000c070c7220 */ /* 0x040fe20000400000 */
[----:B------:R-:W-:-:S03]  /*0980*/  FSETP.GE.AND P0, PT, R7, RZ, PT ;  /* 0x000000ff0700720b */ /* 0x000fc60003f06000 */
[----:B------:R-:W-:Y:S01]  /*0990*/  FFMA R15, |R8|, R13, 1 ;  /* 0x3f800000080f7423 */ /* 0x000fe2000000020d */
[----:B------:R-:W-:-:S04]  /*09a0*/  FFMA.SAT R3, R12, R3, 0.5 ;  /* 0x3f0000000c037423 */ /* 0x000fc80000002003 */
[----:B------:R-:W-:Y:S01]  /*09b0*/  FFMA.RM R11, R3, R14, 12582913 ;  /* 0x4b400001030b7423 */ /* 0x000fe2000000400e */
[----:B------:R-:W-:-:S03]  /*09c0*/  IADD3 R13, PT, PT, R15, 0x1800000, RZ ;  /* 0x018000000f0d7810 */ /* 0x000fc60007ffe0ff */
[----:B------:R-:W-:Y:S01]  /*09d0*/  FADD R3, R11, -12583039 ;  /* 0xcb40007f0b037421 */ /* 0x000fe20000000000 */
[----:B------:R-:W-:Y:S01]  /*09e0*/  LOP3.LUT R13, R13, 0x7f800000, RZ, 0xc0, !PT ;  /* 0x7f8000000d0d7812 */ /* 0x000fe200078ec0ff */
[----:B------:R-:W-:Y:S02]  /*09f0*/  IMAD.SHL.U32 R11, R11, 0x800000, RZ ;  /* 0x008000000b0b7824 */ /* 0x000fe400078e00ff */
[----:B------:R-:W-:Y:S01]  /*0a00*/  FFMA R3, R12, 1.4426950216293334961, -R3 ;  /* 0x3fb8aa3b0c037823 */ /* 0x000fe20000000803 */
[----:B------:R-:W-:-:S03]  /*0a10*/  ISETP.GT.U32.AND P1, PT, R13, 0x1ffffff, PT ;  /* 0x01ffffff0d00780c */ /* 0x000fc60003f24070 */
[----:B------:R-:W-:Y:S01]  /*0a20*/  FFMA R12, R12, 1.925963033500011079e-08, R3 ;  /* 0x32a570600c0c7823 */ /* 0x000fe20000000003 */
[----:B------:R-:W-:-:S05]  /*0a30*/  HFMA2 R3, -RZ, RZ, 1.916015625, 6.43359375 ;  /* 0x3faa466fff037431 */ /* 0x000fca00000001ff */
[----:B------:R-:W0:Y:S01]  /*0a40*/  MUFU.EX2 R12, R12 ;  /* 0x0000000c000c7308 */ /* 0x000e220000000800 */
        /* <DEDUP_REMOVED lines=10> */
[----:B------:R-:W-:Y:S02]  /*0af0*/  MOV R2, R15 ;  /* 0x0000000f00027202 */ /* 0x000fe40000000f00 */
[----:B------:R-:W-:-:S07]  /*0b00*/  MOV R14, 0xb20 ;  /* 0x00000b20000e7802 */ /* 0x000fce0000000f00 */
[----:B------:R-:W-:Y:S05]  /*0b10*/  CALL.REL.NOINC `($__internal_0_$__cuda_sm20_rcp_rn_f32_slowpath) ;  /* 0x0000000400047944 */ /* 0x000fea0003c00000 */
[----:B------:R-:W-:Y:S05]  /*0b20*/  BRA `(.L_x_15) ;  /* 0x0000000000107947 */ /* 0x000fea0003800000 */
.L_x_14:
[----:B------:R-:W0:Y:S02]  /*0b30*/  MUFU.RCP R2, R15 ;  /* 0x0000000f00027308 */ /* 0x000e240000001000 */
[----:B0-----:R-:W-:-:S04]  /*0b40*/  FFMA R3, R15, R2, -1 ;  /* 0xbf8000000f037423 */ /* 0x001fc80000000002 */
[----:B------:R-:W-:-:S04]  /*0b50*/  FADD.FTZ R3, -R3, -RZ ;  /* 0x800000ff03037221 */ /* 0x000fc80000010100 */
[----:B------:R-:W-:-:S07]  /*0b60*/  FFMA R2, R2, R3, R2 ;  /* 0x0000000302027223 */ /* 0x000fce0000000002 */
.L_x_15:
[----:B------:R-:W-:Y:S05]  /*0b70*/  BSYNC.RECONVERGENT B0 ;  /* 0x0000000000007941 */ /* 0x000fea0003800200 */
.L_x_13:
[----:B------:R-:W-:Y:S01]  /*0b80*/  HFMA2 R3, -RZ, RZ, 1.916015625, 6.43359375 ;  /* 0x3faa466fff037431 */ /* 0x000fe200000001ff */
[----:B------:R-:W-:Y:S01]  /*0b90*/  MOV R14, 0x3e6d3389 ;  /* 0x3e6d3389000e7802 */ /* 0x000fe20000000f00 */
[----:B------:R-:W-:Y:S01]  /*0ba0*/  BSSY.RECONVERGENT B0, `(.L_x_16) ;  /* 0x0000017000007945 */ /* 0x000fe20003800200 */
[----:B------:R-:W-:-:S03]  /*0bb0*/  FSETP.GTU.AND P0, PT, R8, RZ, PT ;  /* 0x000000ff0800720b */ /* 0x000fc60003f0c000 */
[----:B------:R-:W-:Y:S01]  /*0bc0*/  FFMA R15, |R7|, R14, 1 ;  /* 0x3f800000070f7423 */ /* 0x000fe2000000020e */
[----:B------:R-:W-:-:S03]  /*0bd0*/  FFMA R3, R2, R3, -1.8212559223175048828 ;  /* 0xbfe91eea02037423 */ /* 0x000fc60000000003 */
[----:B------:R-:W-:Y:S02]  /*0be0*/  VIADD R13, R15, 0x1800000 ;  /* 0x018000000f0d7836 */ /* 0x000fe40000000000 */
[----:B------:R-:W-:-:S03]  /*0bf0*/  FFMA R3, R3, R2, 1.7814779281616210938 ;  /* 0x3fe4077803037423 */ /* 0x000fc60000000002 */
[----:B------:R-:W-:Y:S01]  /*0c00*/  LOP3.LUT R13, R13, 0x7f800000, RZ, 0xc0, !PT ;  /* 0x7f8000000d0d7812 */ /* 0x000fe200078ec0ff */
[----:B------:R-:W-:-:S03]  /*0c10*/  FFMA R3, R3, R2, -0.35656377673149108887 ;  /* 0xbeb68f8703037423 */ /* 0x000fc60000000002 */
[----:B------:R-:W-:Y:S01]  /*0c20*/  ISETP.GT.U32.AND P1, PT, R13, 0x1ffffff, PT ;  /* 0x01ffffff0d00780c */ /* 0x000fe20003f24070 */
[----:B------:R-:W-:-:S04]  /*0c30*/  FFMA R3, R3, R2, 0.31938153505325317383 ;  /* 0x3ea385fa03037423 */ /* 0x000fc80000000002 */
[----:B------:R-:W-:-:S04]  /*0c40*/  FMUL R3, R3, R2 ;  /* 0x0000000203037220 */ /* 0x000fc80000400000 */
[----:B------:R-:W-:-:S04]  /*0c50*/  FFMA R13, -R10, R3, 1 ;  /* 0x3f8000000a0d7423 */ /* 0x000fc80000000103 */
[----:B------:R-:W-:Y:S01]  /*0c60*/  @P0 FADD R13, -R13, 1 ;  /* 0x3f8000000d0d0421 */ /* 0x000fe20000000100 */
[----:B------:R-:W-:Y:S06]  /*0c70*/  @P1 BRA `(.L_x_17) ;  /* 0x0000000000141947 */ /* 0x000fec0003800000 */
[----:B------:R-:W-:Y:S02]  /*0c80*/  MOV R2, R15 ;  /* 0x0000000f00027202 */ /* 0x000fe40000000f00 */
[----:B------:R-:W-:-:S07]  /*0c90*/  MOV R14, 0xcb0 ;  /* 0x00000cb0000e7802 */ /* 0x000fce0000000f00 */
[----:B------:R-:W-:Y:S05]  /*0ca0*/  CALL.REL.NOINC `($__internal_0_$__cuda_sm20_rcp_rn_f32_slowpath) ;  /* 0x0000000000a07944 */ /* 0x000fea0003c00000 */
[----:B------:R-:W-:Y:S01]  /*0cb0*/  MOV R8, R2 ;  /* 0x0000000200087202 */ /* 0x000fe20000000f00 */
[----:B------:R-:W-:Y:S06]  /*0cc0*/  BRA `(.L_x_18) ;  /* 0x0000000000107947 */ /* 0x000fec0003800000 */
.L_x_17:
[----:B------:R-:W0:Y:S02]  /*0cd0*/  MUFU.RCP R8, R15 ;  /* 0x0000000f00087308 */ /* 0x000e240000001000 */
[----:B0-----:R-:W-:-:S04]  /*0ce0*/  FFMA R2, R15, R8, -1 ;  /* 0xbf8000000f027423 */ /* 0x001fc80000000008 */
[----:B------:R-:W-:-:S04]  /*0cf0*/  FADD.FTZ R3, -R2, -RZ ;  /* 0x800000ff02037221 */ /* 0x000fc80000010100 */
[----:B------:R-:W-:-:S07]  /*0d00*/  FFMA R8, R8, R3, R8 ;  /* 0x0000000308087223 */ /* 0x000fce0000000008 */
.L_x_18:
[----:B------:R-:W-:Y:S05]  /*0d10*/  BSYNC.RECONVERGENT B0 ;  /* 0x0000000000007941 */ /* 0x000fea0003800200 */
.L_x_16:
[----:B------:R-:W0:Y:S01]  /*0d20*/  LDCU UR6, c[0x0][0x398] ;  /* 0x00007300ff0677ac */ /* 0x000e220008000800 */
[----:B------:R-:W-:Y:S01]  /*0d30*/  HFMA2 R3, -RZ, RZ, 0.96630859375, -0.0022525787353515625 ;  /* 0x3bbb989dff037431 */ /* 0x000fe200000001ff */
[----:B------:R-:W-:Y:S01]  /*0d40*/  MOV R15, 0x437c0000 ;  /* 0x437c0000000f7802 */ /* 0x000fe20000000f00 */
[----:B------:R-:W-:Y:S01]  /*0d50*/  FMUL R13, R0, R13 ;  /* 0x0000000d000d7220 */ /* 0x000fe20000400000 */
[----:B------:R-:W-:Y:S01]  /*0d60*/  FSETP.GTU.AND P0, PT, R7, RZ, PT ;  /* 0x000000ff0700720b */ /* 0x000fe20003f0c000 */
[----:B0-----:R-:W-:-:S04]  /*0d70*/  FMUL R6, R6, -UR6 ;  /* 0x8000000606067c20 */ /* 0x001fc80008400000 */
[----:B------:R-:W-:-:S04]  /*0d80*/  FFMA.SAT R2, R6, R3, 0.5 ;  /* 0x3f00000006027423 */ /* 0x000fc80000002003 */
[----:B------:R-:W-:Y:S01]  /*0d90*/  FFMA.RM R10, R2, R15, 12582913 ;  /* 0x4b400001020a7423 */ /* 0x000fe2000000400f */
[----:B------:R-:W-:-:S03]  /*0da0*/  IMAD.MOV.U32 R15, RZ, RZ, 0x3faa466f ;  /* 0x3faa466fff0f7424 */ /* 0x000fc600078e00ff */
[C---:B------:R-:W-:Y:S01]  /*0db0*/  FADD R3, R10.reuse, -12583039 ;  /* 0xcb40007f0a037421 */ /* 0x040fe20000000000 */
[----:B------:R-:W-:-:S03]  /*0dc0*/  SHF.L.U32 R10, R10, 0x17, RZ ;  /* 0x000000170a0a7819 */ /* 0x000fc600000006ff */
[----:B------:R-:W-:-:S04]  /*0dd0*/  FFMA R3, R6, 1.4426950216293334961, -R3 ;  /* 0x3fb8aa3b06037823 */ /* 0x000fc80000000803 */
[----:B------:R-:W-:Y:S01]  /*0de0*/  FFMA R6, R6, 1.925963033500011079e-08, R3 ;  /* 0x32a5706006067823 */ /* 0x000fe20000000003 */
[----:B------:R-:W-:Y:S02]  /*0df0*/  FFMA R3, R8, R15, -1.8212559223175048828 ;  /* 0xbfe91eea08037423 */ /* 0x000fe4000000000f */
[----:B------:R-:W0:Y:S01]  /*0e00*/  LDC.64 R14, c[0x0][0x3a0] ;  /* 0x0000e800ff0e7b82 */ /* 0x000e220000000a00 */
[----:B------:R-:W1:Y:S01]  /*0e10*/  MUFU.EX2 R19, R6 ;  /* 0x0000000600137308 */ /* 0x000e620000000800 */
[----:B------:R-:W-:-:S04]  /*0e20*/  FFMA R17, R3, R8, 1.7814779281616210938 ;  /* 0x3fe4077803117423 */ /* 0x000fc80000000008 */
[-C--:B------:R-:W-:Y:S02]  /*0e30*/  FFMA R17, R17, R8.reuse, -0.35656377673149108887 ;  /* 0xbeb68f8711117423 */ /* 0x080fe40000000008 */
[----:B------:R-:W2:Y:S02]  /*0e40*/  LDC.64 R2, c[0x0][0x3a8] ;  /* 0x0000ea00ff027b82 */ /* 0x000ea40000000a00 */
[----:B------:R-:W-:-:S04]  /*0e50*/  FFMA R17, R17, R8, 0.31938153505325317383 ;  /* 0x3ea385fa11117423 */ /* 0x000fc80000000008 */
[----:B------:R-:W-:Y:S01]  /*0e60*/  FMUL R8, R17, R8 ;  /* 0x0000000811087220 */ /* 0x000fe20000400000 */
[----:B-1----:R-:W-:-:S03]  /*0e70*/  FMUL R10, R10, R19 ;  /* 0x000000130a0a7220 */ /* 0x002fc60000400000 */
[----:B------:R-:W-:Y:S01]  /*0e80*/  FFMA R8, -R11, R8, 1 ;  /* 0x3f8000000b087423 */ /* 0x000fe20000000108 */
[----:B------:R-:W-:-:S03]  /*0e90*/  FMUL R5, R5, R10 ;  /* 0x0000000a05057220 */ /* 0x000fc60000400000 */
[----:B------:R-:W-:Y:S01]  /*0ea0*/  @P0 FADD R8, -R8, 1 ;  /* 0x3f80000008080421 */ /* 0x000fe20000000100 */
[----:B0-----:R-:W-:-:S04]  /*0eb0*/  IMAD.WIDE R14, R4, 0x4, R14 ;  /* 0x00000004040e7825 */ /* 0x001fc800078e020e */
[-C--:B------:R-:W-:Y:S01]  /*0ec0*/  FMUL R7, R12, R5.reuse ;  /* 0x000000050c077220 */ /* 0x080fe20000400000 */
[----:B------:R-:W-:-:S03]  /*0ed0*/  FFMA R13, R8, R5, -R13 ;  /* 0x00000005080d7223 */ /* 0x000fc6000000080d */
[----:B------:R-:W-:Y:S01]  /*0ee0*/  FFMA R7, R0, R9, -R7 ;  /* 0x0000000900077223 */ /* 0x000fe20000000807 */
[----:B--2---:R-:W-:-:S04]  /*0ef0*/  IMAD.WIDE R2, R4, 0x4, R2 ;  /* 0x0000000404027825 */ /* 0x004fc800078e0202 */
[----:B------:R-:W-:Y:S04]  /*0f00*/  STG.E desc[UR4][R14.64], R7 ;  /* 0x000000070e007986 */ /* 0x000fe8000c101904 */
[----:B------:R-:W-:Y:S01]  /*0f10*/  STG.E desc[UR4][R2.64], R13 ;  /* 0x0000000d02007986 */ /* 0x000fe2000c101904 */
[----:B------:R-:W-:Y:S05]  /*0f20*/  EXIT ;  /* 0x000000000000794d */ /* 0x000fea0003800000 */
        .weak           $__internal_0_$__cuda_sm20_rcp_rn_f32_slowpath
        .type           $__internal_0_$__cuda_sm20_rcp_rn_f32_slowpath,@function
        .size           $__internal_0_$__cuda_sm20_rcp_rn_f32_slowpath,($__internal_1_$__cuda_sm20_sqrt_rn_f32_slowpath - $__internal_0_$__cuda_sm20_rcp_rn_f32_slowpath)
$__internal_0_$__cuda_sm20_rcp_rn_f32_slowpath:
[----:B------:R-:W-:Y:S01]  /*0f30*/  SHF.L.U32 R3, R2, 0x1, RZ ;  /* 0x0000000102037819 */ /* 0x000fe200000006ff */
[----:B------:R-:W-:Y:S03]  /*0f40*/  BSSY.RECONVERGENT B1, `(.L_x_19) ;  /* 0x0000030000017945 */ /* 0x000fe60003800200 */
[----:B------:R-:W-:-:S04]  /*0f50*/  SHF.R.U32.HI R3, RZ, 0x18, R3 ;  /* 0x00000018ff037819 */ /* 0x000fc80000011603 */
[----:B------:R-:W-:-:S13]  /*0f60*/  ISETP.NE.U32.AND P0, PT, R3, RZ, PT ;  /* 0x000000ff0300720c */ /* 0x000fda0003f05070 */
[----:B------:R-:W-:Y:S05]  /*0f70*/  @P0 BRA `(.L_x_20) ;  /* 0x0000000000280947 */ /* 0x000fea0003800000 */
[----:B------:R-:W-:-:S04]  /*0f80*/  SHF.L.U32 R3, R2, 0x1, RZ ;  /* 0x0000000102037819 */ /* 0x000fc800000006ff */
[----:B------:R-:W-:-:S13]  /*0f90*/  ISETP.NE.AND P0, PT, R3, RZ, PT ;  /* 0x000000ff0300720c */ /* 0x000fda0003f05270 */
[----:B------:R-:W-:Y:S01]  /*0fa0*/  @P0 FFMA R16, R2, 1.84467440737095516160e+19, RZ ;  /* 0x5f80000002100823 */ /* 0x000fe200000000ff */
[----:B------:R-:W-:Y:S08]  /*0fb0*/  @!P0 MUFU.RCP R15, R2 ;  /* 0x00000002000f8308 */ /* 0x000ff00000001000 */
[----:B------:R-:W0:Y:S02]  /*0fc0*/  @P0 MUFU.RCP R3, R16 ;  /* 0x0000001000030308 */ /* 0x000e240000001000 */
[----:B0-----:R-:W-:-:S04]  /*0fd0*/  @P0 FFMA R17, R16, R3, -1 ;  /* 0xbf80000010110423 */ /* 0x001fc80000000003 */
[----:B------:R-:W-:-:S04]  /*0fe0*/  @P0 FADD.FTZ R18, -R17, -RZ ;  /* 0x800000ff11120221 */ /* 0x000fc80000010100 */
[----:B------:R-:W-:-:S04]  /*0ff0*/  @P0 FFMA R3, R3, R18, R3 ;  /* 0x0000001203030223 */ /* 0x000fc80000000003 */
[----:B------:R-:W-:Y:S01]  /*1000*/  @P0 FFMA R15, R3, 1.84467440737095516160e+19, RZ ;  /* 0x5f800000030f0823 */ /* 0x000fe200000000ff */
[----:B------:R-:W-:Y:S06]  /*1010*/  BRA `(.L_x_21) ;  /* 0x0000000000887947 */ /* 0x000fec0003800000 */
.L_x_20:
[----:B------:R-:W-:-:S04]  /*1020*/  IADD3 R15, PT, PT, R3, -0xfd, RZ ;  /* 0xffffff03030f7810 */ /* 0x000fc80007ffe0ff */
[----:B------:R-:W-:-:S13]  /*1030*/  ISETP.GT.U32.AND P0, PT, R15, 0x1, PT ;  /* 0x000000010f00780c */ /* 0x000fda0003f04070 */
[----:B------:R-:W-:Y:S05]  /*1040*/  @P0 BRA `(.L_x_22) ;  /* 0x0000000000780947 */ /* 0x000fea0003800000 */
[----:B------:R-:W-:Y:S01]  /*1050*/  LOP3.LUT R16, R2, 0x7fffff, RZ, 0xc0, !PT ;  /* 0x007fffff02107812 */ /* 0x000fe200078ec0ff */
[----:B------:R-:W-:Y:S01]  /*1060*/  IMAD.MOV.U32 R20, RZ, RZ, 0x3 ;  /* 0x00000003ff147424 */ /* 0x000fe200078e00ff */
[----:B------:R-:W-:Y:S02]  /*1070*/  IADD3 R3, PT, PT, R3, -0xfc, RZ ;  /* 0xffffff0403037810 */ /* 0x000fe40007ffe0ff */
[----:B------:R-:W-:Y:S02]  /*1080*/  LOP3.LUT R16, R16, 0x3f800000, RZ, 0xfc, !PT ;  /* 0x3f80000010107812 */ /* 0x000fe400078efcff */
[----:B------:R-:W-:Y:S02]  /*1090*/  SHF.L.U32 R21, R20, R15, RZ ;  /* 0x0000000f14157219 */ /* 0x000fe400000006ff */
[----:B------:R-:W0:Y:S02]  /*10a0*/  MUFU.RCP R17, R16 ;  /* 0x0000001000117308 */ /* 0x000e240000001000 */
[----:B0-----:R-:W-:-:S04]  /*10b0*/  FFMA R18, R16, R17, -1 ;  /* 0xbf80000010127423 */ /* 0x001fc80000000011 */
[----:B------:R-:W-:-:S04]  /*10c0*/  FADD.FTZ R18, -R18, -RZ ;  /* 0x800000ff12127221 */ /* 0x000fc80000010100 */
[CCC-:B------:R-:W-:Y:S01]  /*10d0*/  FFMA.RM R19, R17.reuse, R18.reuse, R17.reuse ;  /* 0x0000001211137223 */ /* 0x1c0fe20000004011 */
[----:B------:R-:W-:-:S04]  /*10e0*/  FFMA.RP R18, R17, R18, R17 ;  /* 0x0000001211127223 */ /* 0x000fc80000008011 */
[C---:B------:R-:W-:Y:S02]  /*10f0*/  LOP3.LUT R17, R19.reuse, 0x7fffff, RZ, 0xc0, !PT ;  /* 0x007fffff13117812 */ /* 0x040fe400078ec0ff */
[----:B------:R-:W-:Y:S02]  /*1100*/  FSETP.NEU.FTZ.AND P0, PT, R19, R18, PT ;  /* 0x000000121300720b */ /* 0x000fe40003f1d000 */
[----:B------:R-:W-:Y:S02]  /*1110*/  LOP3.LUT R18, R17, 0x800000, RZ, 0xfc, !PT ;  /* 0x0080000011127812 */ /* 0x000fe400078efcff */
[----:B------:R-:W-:Y:S02]  /*1120*/  SEL R17, RZ, 0xffffffff, !P0 ;  /* 0xffffffffff117807 */ /* 0x000fe40004000000 */
[----:B------:R-:W-:Y:S02]  /*1130*/  LOP3.LUT R16, R21, R18, RZ, 0xc0, !PT ;  /* 0x0000001215107212 */ /* 0x000fe400078ec0ff */
[----:B------:R-:W-:-:S02]  /*1140*/  IADD3 R17, PT, PT, -R17, RZ, RZ ;  /* 0x000000ff11117210 */ /* 0x000fc40007ffe1ff */
[-C--:B------:R-:W-:Y:S02]  /*1150*/  SHF.R.U32.HI R16, RZ, R15.reuse, R16 ;  /* 0x0000000fff107219 */ /* 0x080fe40000011610 */
[--C-:B------:R-:W-:Y:S02]  /*1160*/  LOP3.LUT P1, RZ, R17, R15, R18.reuse, 0xf8, !PT ;  /* 0x0000000f11ff7212 */ /* 0x100fe4000782f812 */
[C---:B------:R-:W-:Y:S02]  /*1170*/  LOP3.LUT P0, RZ, R16.reuse, 0x1, RZ, 0xc0, !PT ;  /* 0x0000000110ff7812 */ /* 0x040fe4000780c0ff */
[----:B------:R-:W-:Y:S02]  /*1180*/  LOP3.LUT P2, RZ, R16, 0x2, RZ, 0xc0, !PT ;  /* 0x0000000210ff7812 */ /* 0x000fe4000784c0ff */
[----:B------:R-:W-:Y:S02]  /*1190*/  SHF.R.U32.HI R3, RZ, R3, R18 ;  /* 0x00000003ff037219 */ /* 0x000fe40000011612 */
[----:B------:R-:W-:-:S02]  /*11a0*/  PLOP3.LUT P0, PT, P0, P1, P2, 0xe0, 0x0 ;  /* 0x000000000000781c */ /* 0x000fc40000703c20 */
[----:B------:R-:W-:Y:S02]  /*11b0*/  LOP3.LUT P1, RZ, R2, 0x7fffff, RZ, 0xc0, !PT ;  /* 0x007fffff02ff7812 */ /* 0x000fe4000782c0ff */
[----:B------:R-:W-:-:S04]  /*11c0*/  SEL R15, RZ, 0x1, !P0 ;  /* 0x00000001ff0f7807 */ /* 0x000fc80004000000 */
[----:B------:R-:W-:-:S04]  /*11d0*/  IADD3 R15, PT, PT, -R15, RZ, RZ ;  /* 0x000000ff0f0f7210 */ /* 0x000fc80007ffe1ff */
[----:B------:R-:W-:-:S13]  /*11e0*/  ISETP.GE.AND P0, PT, R15, RZ, PT ;  /* 0x000000ff0f00720c */ /* 0x000fda0003f06270 */
[----:B------:R-:W-:-:S05]  /*11f0*/  @!P0 IADD3 R3, PT, PT, R3, 0x1, RZ ;  /* 0x0000000103038810 */ /* 0x000fca0007ffe0ff */
[----:B------:R-:W-:-:S05]  /*1200*/  @!P1 IMAD.SHL.U32 R3, R3, 0x2, RZ ;  /* 0x0000000203039824 */ /* 0x000fca00078e00ff */
[----:B------:R-:W-:Y:S01]  /*1210*/  LOP3.LUT R15, R3, 0x80000000, R2, 0xf8, !PT ;  /* 0x80000000030f7812 */ /* 0x000fe200078ef802 */
[----:B------:R-:W-:Y:S06]  /*1220*/  BRA `(.L_x_21) ;  /* 0x0000000000047947 */ /* 0x000fec0003800000 */
.L_x_22:
[----:B------:R0:W1:Y:S02]  /*1230*/  MUFU.RCP R15, R2 ;  /* 0x00000002000f7308 */ /* 0x0000640000001000 */
.L_x_21:
[----:B------:R-:W-:Y:S05]  /*1240*/  BSYNC.RECONVERGENT B1 ;  /* 0x0000000000017941 */ /* 0x000fea0003800200 */
.L_x_19:
[----:B01----:R-:W-:Y:S01]  /*1250*/  MOV R2, R15 ;  /* 0x0000000f00027202 */ /* 0x003fe20000000f00 */
[----:B------:R-:W-:-:S04]  /*1260*/  HFMA2 R15, -RZ, RZ, 0, 0 ;  /* 0x00000000ff0f7431 */ /* 0x000fc800000001ff */
[----:B------:R-:W-:Y:S05]  /*1270*/  RET.REL.NODEC R14 `(_Z20black_scholes_kernelPfS_S_ffS_S_i) ;  /* 0xffffffec0e607950 */ /* 0x000fea0003c3ffff */
        .weak           $__internal_1_$__cuda_sm20_sqrt_rn_f32_slowpath
        .type           $__internal_1_$__cuda_sm20_sqrt_rn_f32_slowpath,@function
        .size           $__internal_1_$__cuda_sm20_sqrt_rn_f32_slowpath,($__internal_2_$__cuda_sm3x_div_rn_noftz_f32_slowpath - $__internal_1_$__cuda_sm20_sqrt_rn_f32_slowpath)
$__internal_1_$__cuda_sm20_sqrt_rn_f32_slowpath:
[----:B------:R-:W-:-:S13]  /*1280*/  LOP3.LUT P0, RZ, R6, 0x7fffffff, RZ, 0xc0, !PT ;  /* 0x7fffffff06ff7812 */ /* 0x000fda000780c0ff */
[----:B------:R-:W-:Y:S01]  /*1290*/  @!P0 MOV R3, R6 ;  /* 0x0000000600038202 */ /* 0x000fe20000000f00 */
[----:B------:R-:W-:Y:S06]  /*12a0*/  @!P0 BRA `(.L_x_23) ;  /* 0x0000000000448947 */ /* 0x000fec0003800000 */
[----:B------:R-:W-:Y:S02]  /*12b0*/  FSETP.GEU.FTZ.AND P0, PT, R6, RZ, PT ;  /* 0x000000ff0600720b */ /* 0x000fe40003f1e000 */
[----:B------:R-:W-:-:S11]  /*12c0*/  MOV R2, R6 ;  /* 0x0000000600027202 */ /* 0x000fd60000000f00 */
[----:B------:R-:W-:Y:S01]  /*12d0*/  @!P0 IMAD.MOV.U32 R3, RZ, RZ, 0x7fffffff ;  /* 0x7fffffffff038424 */ /* 0x000fe200078e00ff */
[----:B------:R-:W-:Y:S06]  /*12e0*/  @!P0 BRA `(.L_x_23) ;  /* 0x0000000000348947 */ /* 0x000fec0003800000 */
[----:B------:R-:W-:-:S13]  /*12f0*/  FSETP.GTU.FTZ.AND P0, PT, |R2|, +INF , PT ;  /* 0x7f8000000200780b */ /* 0x000fda0003f1c200 */
[----:B------:R-:W-:Y:S01]  /*1300*/  @P0 FADD.FTZ R3, R2, 1 ;  /* 0x3f80000002030421 */ /* 0x000fe20000010000 */
[----:B------:R-:W-:Y:S06]  /*1310*/  @P0 BRA `(.L_x_23) ;  /* 0x0000000000280947 */ /* 0x000fec0003800000 */
[----:B------:R-:W-:-:S13]  /*1320*/  FSETP.NEU.FTZ.AND P0, PT, |R2|, +INF , PT ;  /* 0x7f8000000200780b */ /* 0x000fda0003f1d200 */
[----:B------:R-:W-:-:S04]  /*1330*/  @P0 FFMA R7, R2, 1.84467440737095516160e+19, RZ ;  /* 0x5f80000002070823 */ /* 0x000fc800000000ff */
[----:B------:R-:W0:Y:S02]  /*1340*/  @P0 MUFU.RSQ R8, R7 ;  /* 0x0000000700080308 */ /* 0x000e240000001400 */
[----:B0-----:R-:W-:Y:S01]  /*1350*/  @P0 FMUL.FTZ R10, R7, R8 ;  /* 0x00000008070a0220 */ /* 0x001fe20000410000 */
[----:B------:R-:W-:-:S03]  /*1360*/  @P0 FMUL.FTZ R8, R8, 0.5 ;  /* 0x3f00000008080820 */ /* 0x000fc60000410000 */
[----:B------:R-:W-:-:S04]  /*1370*/  @P0 FADD.FTZ R3, -R10, -RZ ;  /* 0x800000ff0a030221 */ /* 0x000fc80000010100 */
[----:B------:R-:W-:Y:S01]  /*1380*/  @P0 FFMA R9, R10, R3, R7 ;  /* 0x000000030a090223 */ /* 0x000fe20000000007 */
[----:B------:R-:W-:-:S03]  /*1390*/  @!P0 MOV R3, R2 ;  /* 0x0000000200038202 */ /* 0x000fc60000000f00 */
[----:B------:R-:W-:-:S04]  /*13a0*/  @P0 FFMA R8, R9, R8, R10 ;  /* 0x0000000809080223 */ /* 0x000fc8000000000a */
[----:B------:R-:W-:-:S07]  /*13b0*/  @P0 FMUL.FTZ R3, R8, 2.3283064365386962891e-10 ;  /* 0x2f80000008030820 */ /* 0x000fce0000410000 */
.L_x_23:
[----:B------:R-:W-:Y:S01]  /*13c0*/  MOV R8, R3 ;  /* 0x0000000300087202 */ /* 0x000fe20000000f00 */
[----:B------:R-:W-:Y:S01]  /*13d0*/  HFMA2 R3, -RZ, RZ, 0, 0 ;  /* 0x00000000ff037431 */ /* 0x000fe200000001ff */
[----:B------:R-:W-:-:S04]  /*13e0*/  MOV R2, R11 ;  /* 0x0000000b00027202 */ /* 0x000fc80000000f00 */
[----:B------:R-:W-:Y:S05]  /*13f0*/  RET.REL.NODEC R2 `(_Z20black_scholes_kernelPfS_S_ffS_S_i) ;  /* 0xffffffec02007950 */ /* 0x000fea0003c3ffff */
        .weak           $__internal_2_$__cuda_sm3x_div_rn_noftz_f32_slowpath
        .type           $__internal_2_$__cuda_sm3x_div_rn_noftz_f32_slowpath,@function
        .size           $__internal_2_$__cuda_sm3x_div_rn_noftz_f32_slowpath,(.L_x_38 - $__internal_2_$__cuda_sm3x_div_rn_noftz_f32_slowpath)
$__internal_2_$__cuda_sm3x_div_rn_noftz_f32_slowpath:
[----:B------:R-:W-:Y:S01]  /*1400*/  SHF.R.U32.HI R11, RZ, 0x17, R3 ;  /* 0x00000017ff0b7819 */ /* 0x000fe20000011603 */
[----:B------:R-:W-:Y:S01]  /*1410*/  BSSY.RECONVERGENT B1, `(.L_x_24) ;  /* 0x0000062000017945 */ /* 0x000fe20003800200 */
[----:B------:R-:W-:Y:S02]  /*1420*/  SHF.R.U32.HI R9, RZ, 0x17, R2 ;  /* 0x00000017ff097819 */ /* 0x000fe40000011602 */
[----:B------:R-:W-:Y:S02]  /*1430*/  LOP3.LUT R11, R11, 0xff, RZ, 0xc0, !PT ;  /* 0x000000ff0b0b7812 */ /* 0x000fe400078ec0ff */
[----:B------:R-:W-:-:S03]  /*1440*/  LOP3.LUT R14, R9, 0xff, RZ, 0xc0, !PT ;  /* 0x000000ff090e7812 */ /* 0x000fc600078ec0ff */
[----:B------:R-:W-:Y:S01]  /*1450*/  VIADD R13, R11, 0xffffffff ;  /* 0xffffffff0b0d7836 */ /* 0x000fe20000000000 */
[----:B------:R-:W-:-:S04]  /*1460*/  IADD3 R12, PT, PT, R14, -0x1, RZ ;  /* 0xffffffff0e0c7810 */ /* 0x000fc80007ffe0ff */
[----:B------:R-:W-:-:S04]  /*1470*/  ISETP.GT.U32.AND P0, PT, R13, 0xfd, PT ;  /* 0x000000fd0d00780c */ /* 0x000fc80003f04070 */
[----:B------:R-:W-:-:S13]  /*1480*/  ISETP.GT.U32.OR P0, PT, R12, 0xfd, P0 ;  /* 0x000000fd0c00780c */ /* 0x000fda0000704470 */
[----:B------:R-:W-:Y:S01]  /*1490*/  @!P0 MOV R9, RZ ;  /* 0x000000ff00098202 */ /* 0x000fe20000000f00 */
[----:B------:R-:W-:Y:S06]  /*14a0*/  @!P0 BRA `(.L_x_25) ;  /* 0x00000000005c8947 */ /* 0x000fec0003800000 */
[----:B------:R-:W-:Y:S02]  /*14b0*/  FSETP.GTU.FTZ.AND P0, PT, |R2|, +INF , PT ;  /* 0x7f8000000200780b */ /* 0x000fe40003f1c200 */
[----:B------:R-:W-:-:S04]  /*14c0*/  FSETP.GTU.FTZ.AND P1, PT, |R3|, +INF , PT ;  /* 0x7f8000000300780b */ /* 0x000fc80003f3c200 */
[----:B------:R-:W-:-:S13]  /*14d0*/  PLOP3.LUT P0, PT, P0, P1, PT, 0xf8, 0x8f ;  /* 0x00000000008f781c */ /* 0x000fda0000703f70 */
[----:B------:R-:W-:Y:S05]  /*14e0*/  @P0 BRA `(.L_x_26) ;  /* 0x00000004004c0947 */ /* 0x000fea0003800000 */
[----:B------:R-:W-:-:S13]  /*14f0*/  LOP3.LUT P0, RZ, R3, 0x7fffffff, R2, 0xc8, !PT ;  /* 0x7fffffff03ff7812 */ /* 0x000fda000780c802 */
[----:B------:R-:W-:Y:S05]  /*1500*/  @!P0 BRA `(.L_x_27) ;  /* 0x00000004003c8947 */ /* 0x000fea0003800000 */
[C---:B------:R-:W-:Y:S02]  /*1510*/  FSETP.NEU.FTZ.AND P2, PT, |R2|.reuse, +INF , PT ;  /* 0x7f8000000200780b */ /* 0x040fe40003f5d200 */
[----:B------:R-:W-:Y:S02]  /*1520*/  FSETP.NEU.FTZ.AND P1, PT, |R3|, +INF , PT ;  /* 0x7f8000000300780b */ /* 0x000fe40003f3d200 */
[----:B------:R-:W-:-:S11]  /*1530*/  FSETP.NEU.FTZ.AND P0, PT, |R2|, +INF , PT ;  /* 0x7f8000000200780b */ /* 0x000fd60003f1d200 */
[----:B------:R-:W-:Y:S05]  /*1540*/  @!P1 BRA !P2, `(.L_x_27) ;  /* 0x00000004002c9947 */ /* 0x000fea0005000000 */
[----:B------:R-:W-:-:S04]  /*1550*/  LOP3.LUT P2, RZ, R2, 0x7fffffff, RZ, 0xc0, !PT ;  /* 0x7fffffff02ff7812 */ /* 0x000fc8000784c0ff */
[----:B------:R-:W-:-:S13]  /*1560*/  PLOP3.LUT P1, PT, P1, P2, PT, 0x2f, 0xf2 ;  /* 0x0000000000f2781c */ /* 0x000fda0000f24577 */
[----:B------:R-:W-:Y:S05]  /*1570*/  @P1 BRA `(.L_x_28) ;  /* 0x0000000400181947 */ /* 0x000fea0003800000 */
[----:B------:R-:W-:-:S04]  /*1580*/  LOP3.LUT P1, RZ, R3, 0x7fffffff, RZ, 0xc0, !PT ;  /* 0x7fffffff03ff7812 */ /* 0x000fc8000782c0ff */
[----:B------:R-:W-:-:S13]  /*1590*/  PLOP3.LUT P0, PT, P0, P1, PT, 0x2f, 0xf2 ;  /* 0x0000000000f2781c */ /* 0x000fda0000702577 */
[----:B------:R-:W-:Y:S05]  /*15a0*/  @P0 BRA `(.L_x_29) ;  /* 0x0000000400000947 */ /* 0x000fea0003800000 */
[----:B------:R-:W-:Y:S02]  /*15b0*/  ISETP.GE.AND P0, PT, R12, RZ, PT ;  /* 0x000000ff0c00720c */ /* 0x000fe40003f06270 */
[----:B------:R-:W-:-:S11]  /*15c0*/  ISETP.GE.AND P1, PT, R13, RZ, PT ;  /* 0x000000ff0d00720c */ /* 0x000fd60003f26270 */
[----:B------:R-:W-:Y:S01]  /*15d0*/  @P0 MOV R9, RZ ;  /* 0x000000ff00090202 */ /* 0x000fe20000000f00 */
[----:B------:R-:W-:Y:S01]  /*15e0*/  @!P0 FFMA R2, R2, 1.84467440737095516160e+19, RZ ;  /* 0x5f80000002028823 */ /* 0x000fe200000000ff */
[----:B------:R-:W-:Y:S01]  /*15f0*/  @!P0 MOV R9, 0xffffffc0 ;  /* 0xffffffc000098802 */ /* 0x000fe20000000f00 */
[----:B------:R-:W-:-:S04]  /*1600*/  @!P1 FFMA R3, R3, 1.84467440737095516160e+19, RZ ;  /* 0x5f80000003039823 */ /* 0x000fc800000000ff */
[----:B------:R-:W-:-:S07]  /*1610*/  @!P1 VIADD R9, R9, 0x40 ;  /* 0x0000004009099836 */ /* 0x000fce0000000000 */
.L_x_25:
[----:B------:R-:W-:Y:S01]  /*1620*/  LEA R12, R11, 0xc0800000, 0x17 ;  /* 0xc08000000b0c7811 */ /* 0x000fe200078eb8ff */
[----:B------:R-:W-:Y:S03]  /*1630*/  BSSY.RECONVERGENT B2, `(.L_x_30) ;  /* 0x0000036000027945 */ /* 0x000fe60003800200 */
[----:B------:R-:W-:Y:S02]  /*1640*/  IADD3 R12, PT, PT, -R12, R3, RZ ;  /* 0x000000030c0c7210 */ /* 0x000fe40007ffe1ff */
[----:B------:R-:W-:Y:S02]  /*1650*/  IADD3 R3, PT, PT, R14, -0x7f, RZ ;  /* 0xffffff810e037810 */ /* 0x000fe40007ffe0ff */
[----:B------:R0:W1:Y:S01]  /*1660*/  MUFU.RCP R13, R12 ;  /* 0x0000000c000d7308 */ /* 0x0000620000001000 */
[----:B------:R-:W-:Y:S02]  /*1670*/  FADD.FTZ R15, -R12, -RZ ;  /* 0x800000ff0c0f7221 */ /* 0x000fe40000010100 */
[C---:B------:R-:W-:Y:S01]  /*1680*/  IMAD R2, R3.reuse, -0x800000, R2 ;  /* 0xff80000003027824 */ /* 0x040fe200078e0202 */
[----:B0-----:R-:W-:-:S04]  /*1690*/  IADD3 R12, PT, PT, R3, 0x7f, -R11 ;  /* 0x0000007f030c7810 */ /* 0x001fc80007ffe80b */
[----:B------:R-:W-:Y:S01]  /*16a0*/  IADD3 R12, PT, PT, R12, R9, RZ ;  /* 0x000000090c0c7210 */ /* 0x000fe20007ffe0ff */
[----:B-1----:R-:W-:-:S04]  /*16b0*/  FFMA R14, R13, R15, 1 ;  /* 0x3f8000000d0e7423 */ /* 0x002fc8000000000f */
[----:B------:R-:W-:-:S04]  /*16c0*/  FFMA R16, R13, R14, R13 ;  /* 0x0000000e0d107223 */ /* 0x000fc8000000000d */
[----:B------:R-:W-:-:S04]  /*16d0*/  FFMA R13, R2, R16, RZ ;  /* 0x00000010020d7223 */ /* 0x000fc800000000ff */
[----:B------:R-:W-:-:S04]  /*16e0*/  FFMA R14, R15, R13, R2 ;  /* 0x0000000d0f0e7223 */ /* 0x000fc80000000002 */
[----:B------:R-:W-:-:S04]  /*16f0*/  FFMA R13, R16, R14, R13 ;  /* 0x0000000e100d7223 */ /* 0x000fc8000000000d */
[----:B------:R-:W-:-:S04]  /*1700*/  FFMA R14, R15, R13, R2 ;  /* 0x0000000d0f0e7223 */ /* 0x000fc80000000002 */
[----:B------:R-:W-:-:S05]  /*1710*/  FFMA R2, R16, R14, R13 ;  /* 0x0000000e10027223 */ /* 0x000fca000000000d */
[----:B------:R-:W-:-:S04]  /*1720*/  SHF.R.U32.HI R3, RZ, 0x17, R2 ;  /* 0x00000017ff037819 */ /* 0x000fc80000011602 */
[----:B------:R-:W-:-:S04]  /*1730*/  LOP3.LUT R3, R3, 0xff, RZ, 0xc0, !PT ;  /* 0x000000ff03037812 */ /* 0x000fc800078ec0ff */
[----:B------:R-:W-:-:S05]  /*1740*/  IADD3 R11, PT, PT, R3, R12, RZ ;  /* 0x0000000c030b7210 */ /* 0x000fca0007ffe0ff */
[----:B------:R-:W-:-:S05]  /*1750*/  VIADD R3, R11, 0xffffffff ;  /* 0xffffffff0b037836 */ /* 0x000fca0000000000 */
[----:B------:R-:W-:-:S13]  /*1760*/  ISETP.GE.U32.AND P0, PT, R3, 0xfe, PT ;  /* 0x000000fe0300780c */ /* 0x000fda0003f06070 */
[----:B------:R-:W-:Y:S05]  /*1770*/  @!P0 BRA `(.L_x_31) ;  /* 0x0000000000808947 */ /* 0x000fea0003800000 */
[----:B------:R-:W-:-:S13]  /*1780*/  ISETP.GT.AND P0, PT, R11, 0xfe, PT ;  /* 0x000000fe0b00780c */ /* 0x000fda0003f04270 */
[----:B------:R-:W-:Y:S05]  /*1790*/  @P0 BRA `(.L_x_32) ;  /* 0x00000000006c0947 */ /* 0x000fea0003800000 */
[----:B------:R-:W-:-:S13]  /*17a0*/  ISETP.GE.AND P0, PT, R11, 0x1, PT ;  /* 0x000000010b00780c */ /* 0x000fda0003f06270 */
[----:B------:R-:W-:Y:S05]  /*17b0*/  @P0 BRA `(.L_x_33) ;  /* 0x0000000000740947 */ /* 0x000fea0003800000 */
[----:B------:R-:W-:Y:S02]  /*17c0*/  ISETP.GE.AND P0, PT, R11, -0x18, PT ;  /* 0xffffffe80b00780c */ /* 0x000fe40003f06270 */
[----:B------:R-:W-:-:S11]  /*17d0*/  LOP3.LUT R2, R2, 0x80000000, RZ, 0xc0, !PT ;  /* 0x8000000002027812 */ /* 0x000fd600078ec0ff */
[----:B------:R-:W-:Y:S05]  /*17e0*/  @!P0 BRA `(.L_x_33) ;  /* 0x0000000000688947 */ /* 0x000fea0003800000 */
[CCC-:B------:R-:W-:Y:S01]  /*17f0*/  FFMA.RZ R3, R16.reuse, R14.reuse, R13.reuse ;  /* 0x0000000e10037223 */ /* 0x1c0fe2000000c00d */
[CCC-:B------:R-:W-:Y:S01]  /*1800*/  FFMA.RM R12, R16.reuse, R14.reuse, R13.reuse ;  /* 0x0000000e100c7223 */ /* 0x1c0fe2000000400d */
[C---:B------:R-:W-:Y:S02]  /*1810*/  ISETP.NE.AND P2, PT, R11.reuse, RZ, PT ;  /* 0x000000ff0b00720c */ /* 0x040fe40003f45270 */
[----:B------:R-:W-:Y:S02]  /*1820*/  ISETP.NE.AND P1, PT, R11, RZ, PT ;  /* 0x000000ff0b00720c */ /* 0x000fe40003f25270 */
[----:B------:R-:W-:Y:S01]  /*1830*/  LOP3.LUT R9, R3, 0x7fffff, RZ, 0xc0, !PT ;  /* 0x007fffff03097812 */ /* 0x000fe200078ec0ff */
[----:B------:R-:W-:Y:S01]  /*1840*/  FFMA.RP R3, R16, R14, R13 ;  /* 0x0000000e10037223 */ /* 0x000fe2000000800d */
[----:B------:R-:W-:Y:S02]  /*1850*/  IADD3 R14, PT, PT, R11, 0x20, RZ ;  /* 0x000000200b0e7810 */ /* 0x000fe40007ffe0ff */
[----:B------:R-:W-:-:S02]  /*1860*/  LOP3.LUT R9, R9, 0x800000, RZ, 0xfc, !PT ;  /* 0x0080000009097812 */ /* 0x000fc400078efcff */
[----:B------:R-:W-:Y:S02]  /*1870*/  IADD3 R11, PT, PT, -R11, RZ, RZ ;  /* 0x000000ff0b0b7210 */ /* 0x000fe40007ffe1ff */
[----:B------:R-:W-:Y:S02]  /*1880*/  SHF.L.U32 R14, R9, R14, RZ ;  /* 0x0000000e090e7219 */ /* 0x000fe400000006ff */
[----:B------:R-:W-:Y:S02]  /*1890*/  FSETP.NEU.FTZ.AND P0, PT, R3, R12, PT ;  /* 0x0000000c0300720b */ /* 0x000fe40003f1d000 */
[----:B------:R-:W-:Y:S02]  /*18a0*/  SEL R12, R11, RZ, P2 ;  /* 0x000000ff0b0c7207 */ /* 0x000fe40001000000 */
[----:B------:R-:W-:Y:S02]  /*18b0*/  ISETP.NE.AND P1, PT, R14, RZ, P1 ;  /* 0x000000ff0e00720c */ /* 0x000fe40000f25270 */
[----:B------:R-:W-:-:S02]  /*18c0*/  SHF.R.U32.HI R12, RZ, R12, R9 ;  /* 0x0000000cff0c7219 */ /* 0x000fc40000011609 */
[----:B------:R-:W-:Y:S02]  /*18d0*/  PLOP3.LUT P0, PT, P0, P1, PT, 0xf8, 0x8f ;  /* 0x00000000008f781c */ /* 0x000fe40000703f70 */
[----:B------:R-:W-:Y:S02]  /*18e0*/  SHF.R.U32.HI R14, RZ, 0x1, R12 ;  /* 0x00000001ff0e7819 */ /* 0x000fe4000001160c */
[----:B------:R-:W-:-:S04]  /*18f0*/  SEL R3, RZ, 0x1, !P0 ;  /* 0x00000001ff037807 */ /* 0x000fc80004000000 */
[----:B------:R-:W-:-:S04]  /*1900*/  LOP3.LUT R3, R3, 0x1, R14, 0xf8, !PT ;  /* 0x0000000103037812 */ /* 0x000fc800078ef80e */
[----:B------:R-:W-:-:S04]  /*1910*/  LOP3.LUT R3, R3, R12, RZ, 0xc0, !PT ;  /* 0x0000000c03037212 */ /* 0x000fc800078ec0ff */
[----:B------:R-:W-:-:S04]  /*1920*/  IADD3 R3, PT, PT, R14, R3, RZ ;  /* 0x000000030e037210 */ /* 0x000fc80007ffe0ff */
[----:B------:R-:W-:Y:S01]  /*1930*/  LOP3.LUT R2, R3, R2, RZ, 0xfc, !PT ;  /* 0x0000000203027212 */ /* 0x000fe200078efcff */
[----:B------:R-:W-:Y:S06]  /*1940*/  BRA `(.L_x_33) ;  /* 0x0000000000107947 */ /* 0x000fec0003800000 */
.L_x_32:
[----:B------:R-:W-:-:S04]  /*1950*/  LOP3.LUT R2, R2, 0x80000000, RZ, 0xc0, !PT ;  /* 0x8000000002027812 */ /* 0x000fc800078ec0ff */
[----:B------:R-:W-:Y:S01]  /*1960*/  LOP3.LUT R2, R2, 0x7f800000, RZ, 0xfc, !PT ;  /* 0x7f80000002027812 */ /* 0x000fe200078efcff */
[----:B------:R-:W-:Y:S06]  /*1970*/  BRA `(.L_x_33) ;  /* 0x0000000000047947 */ /* 0x000fec0003800000 */
.L_x_31:
[----:B------:R-:W-:-:S07]  /*1980*/  LEA R2, R12, R2, 0x17 ;  /* 0x000000020c027211 */ /* 0x000fce00078eb8ff */
.L_x_33:
[----:B------:R-:W-:Y:S05]  /*1990*/  BSYNC.RECONVERGENT B2 ;  /* 0x0000000000027941 */ /* 0x000fea0003800200 */
.L_x_30:
[----:B------:R-:W-:Y:S05]  /*19a0*/  BRA `(.L_x_34) ;  /* 0x0000000000207947 */ /* 0x000fea0003800000 */
.L_x_29:
[----:B------:R-:W-:-:S04]  /*19b0*/  LOP3.LUT R2, R3, 0x80000000, R2, 0x48, !PT ;  /* 0x8000000003027812 */ /* 0x000fc800078e4802 */
[----:B------:R-:W-:Y:S01]  /*19c0*/  LOP3.LUT R2, R2, 0x7f800000, RZ, 0xfc, !PT ;  /* 0x7f80000002027812 */ /* 0x000fe200078efcff */
[----:B------:R-:W-:Y:S06]  /*19d0*/  BRA `(.L_x_34) ;  /* 0x0000000000147947 */ /* 0x000fec0003800000 */
.L_x_28:
[----:B------:R-:W-:Y:S01]  /*19e0*/  LOP3.LUT R2, R3, 0x80000000, R2, 0x48, !PT ;  /* 0x8000000003027812 */ /* 0x000fe200078e4802 */
[----:B------:R-:W-:Y:S06]  /*19f0*/  BRA `(.L_x_34) ;  /* 0x00000000000c7947 */ /* 0x000fec0003800000 */
.L_x_27:
[----:B------:R-:W0:Y:S01]  /*1a00*/  MUFU.RSQ R2, -QNAN ;  /* 0xffc0000000027908 */ /* 0x000e220000001400 */
[----:B------:R-:W-:Y:S05]  /*1a10*/  BRA `(.L_x_34) ;  /* 0x0000000000047947 */ /* 0x000fea0003800000 */
.L_x_26:
[----:B------:R-:W-:-:S07]  /*1a20*/  FADD.FTZ R2, R2, R3 ;  /* 0x0000000302027221 */ /* 0x000fce0000010000 */
.L_x_34:
[----:B------:R-:W-:Y:S05]  /*1a30*/  BSYNC.RECONVERGENT B1 ;  /* 0x0000000000017941 */ /* 0x000fea0003800200 */
.L_x_24:
[----:B------:R-:W-:-:S04]  /*1a40*/  HFMA2 R11, -RZ, RZ, 0, 0 ;  /* 0x00000000ff0b7431 */ /* 0x000fc800000001ff */
[----:B0-----:R-:W-:Y:S05]  /*1a50*/  RET.REL.NODEC R10 `(_Z20black_scholes_kernelPfS_S_ffS_S_i) ;  /* 0xffffffe40a687950 */ /* 0x001fea0003c3ffff */
.L_x_35:
[----:B------:R-:W-:-:S00]  /*1a60*/  BRA `(.L_x_35) ;  /* 0xfffffffc00fc7947 */ /* 0x000fc0000383ffff */
[----:B------:R-:W-:-:S00]  /*1a70*/  NOP ;  /* 0x0000000000007918 */ /* 0x000fc00000000000 */
        /* <DEDUP_REMOVED lines=8> */
.L_x_38:


//--------------------- .nv.shared.reserved.0     --------------------------
	.section	.nv.shared.reserved.0,"aw",@nobits
	.weak		__nv_reservedSMEM_offset_0_alias
	.size		__nv_reservedSMEM_offset_0_alias, 0, 64
	.other		__nv_reservedSMEM_offset_0_alias,@"STO_CUDA_RESERVED_SHARED STV_DEFAULT"
__nv_reservedSMEM_offset_0_alias:
	.zero		0
	.zero		64


//--------------------- .nv.constant0._Z20black_scholes_kernelPfS_S_ffS_S_i --------------------------
	.section	.nv.constant0._Z20black_scholes_kernelPfS_S_ffS_S_i,"a",@progbits
	.sectionflags	@""
	.align	4
.nv.constant0._Z20black_scholes_kernelPfS_S_ffS_S_i:
	.zero		948


//--------------------- SYMBOLS --------------------------

	.type		.nv.reservedSmem.offset0,@object
	.size		.nv.reservedSmem.offset0,0x4
